// auto-generated by cutlass_sweep.gemm — config: {"arch": "sm_90", "cluster_m": 1, "cluster_n": 1, "dtype": "fp16", "dtype_b": "fp16", "layout": "nt", "stages": 0, "tile_k": 16, "tile_m": 192, "tile_n": 64}
#include "cutlass/cutlass.h"
#include "cutlass/gemm/collective/collective_builder.hpp"
#include "cutlass/gemm/device/gemm_universal_adapter.h"
#include "cutlass/gemm/kernel/gemm_universal.hpp"
#include "cutlass/epilogue/collective/collective_builder.hpp"

using ElemA = cutlass::half_t;
using ElemB = cutlass::half_t;
using ElemCD = cutlass::half_t;
using Acc  = float;
using TileShape    = cute::Shape<cute::_192, cute::_64, cute::_16>;
using ClusterShape = cute::Shape<cute::_1, cute::_1, cute::_1>;

using CollectiveEpilogue = typename cutlass::epilogue::collective::CollectiveBuilder<
    cutlass::arch::Sm90, cutlass::arch::OpClassTensorOp,
    TileShape, ClusterShape,
    cutlass::epilogue::collective::EpilogueTileAuto,
    Acc, Acc,
    ElemCD, cutlass::layout::RowMajor, 128 / cutlass::sizeof_bits<ElemCD>::value,
    ElemCD, cutlass::layout::RowMajor, 128 / cutlass::sizeof_bits<ElemCD>::value,
    cutlass::epilogue::collective::EpilogueScheduleAuto
  >::CollectiveOp;

using CollectiveMainloop = typename cutlass::gemm::collective::CollectiveBuilder<
    cutlass::arch::Sm90, cutlass::arch::OpClassTensorOp,
    ElemA, cutlass::layout::RowMajor, 128 / cutlass::sizeof_bits<ElemA>::value,
    ElemB, cutlass::layout::ColumnMajor, 128 / cutlass::sizeof_bits<ElemB>::value,
    Acc,
    TileShape, ClusterShape,
    cutlass::gemm::collective::StageCountAutoCarveout<static_cast<int>(sizeof(typename CollectiveEpilogue::SharedStorage))>,
    cutlass::gemm::collective::KernelScheduleAuto
  >::CollectiveOp;

using GemmKernel = cutlass::gemm::kernel::GemmUniversal<
    cute::Shape<int,int,int,int>,
    CollectiveMainloop,
    CollectiveEpilogue
>;
using Gemm = cutlass::gemm::device::GemmUniversalAdapter<GemmKernel>;

// Force the device kernel symbol into the cubin without needing a host main.
auto* _anchor = &cutlass::device_kernel<GemmKernel>;


// ===== COMPILED SASS (sm_90a) =====

	.target	sm_90a

	.elftype	@"ET_EXEC"


//--------------------- .note.nv.tkinfo           --------------------------
	.section	.note.nv.tkinfo,"",@"SHT_NOTE"
	.sectionflags	@"SHF_NOTE_NV_TKINFO"
	.tkinfo
        /*0018*/ 	.word	0x00000002
        /*0030*/ 	.string	""
        /*0030*/ 	.string	"ptxas"
        /*0030*/ 	.string	"Cuda compilation tools, release 13.0, V13.0.88"
        /*0030*/ 	.string	"Build cuda_13.0.r13.0/compiler.36424714_0"
        /*0030*/ 	.string	"-arch sm_90a -m 64 "



//--------------------- .note.nv.cuinfo           --------------------------
	.section	.note.nv.cuinfo,"",@"SHT_NOTE"
	.sectionflags	@"SHF_NOTE_NV_CUINFO"
        /*0018*/ 	.short	0x0002
        /*001a*/ 	.short	0x005a
        /*001c*/ 	.short	0x0082
	.zero		2


//--------------------- .nv.info                  --------------------------
	.section	.nv.info,"",@"SHT_CUDA_INFO"
	.align	4


	//----- nvinfo : EIATTR_REGCOUNT
	.align		4
        /*0000*/ 	.byte	0x04, 0x2f
        /*0002*/ 	.short	(.L_15 - .L_14)
	.align		4
.L_14:
        /*0004*/ 	.word	index@(_ZN7cutlass13device_kernelINS_4gemm6kernel13GemmUniversalIN4cute5tupleIJiiiiEEENS1_10collective13CollectiveMmaINS1_34MainloopSm90TmaGmmaWarpSpecializedILi28ENS5_IJNS4_1CILi1EEESB_SB_EEENS1_35KernelTmaWarpSpecializedCooperativeEEENS5_IJNSA_ILi192EEENSA_ILi64EEENSA_ILi16EEEEEENS_6half_tENS5_IJlSB_lEEESJ_SK_NS4_8TiledMMAINS4_8MMA_AtomIJNS4_4SM904GMMA25MMA_64x64x16_F32F16F16_SSILNSO_5MajorE0ELSQ_0ELNSO_7ScaleInE1ELSR_1EEEEEENS4_6LayoutINS5_IJNSA_ILi2EEESB_SB_EEENS5_IJSB_NSA_ILi0EEESX_EEEEENS5_IJNS4_10UnderscoreES10_S10_EEEEENS4_13SM90_TMA_LOADENS4_14ComposedLayoutINS4_7SwizzleILi1ELi4ELi3EEENS4_18smem_ptr_flag_bitsILi16EEENSU_INS5_IJNSA_ILi8EEESH_EEENS5_IJSH_SB_EEEEEEEvNS4_8identityES13_S1D_vS1E_EENS_8epilogue10collective6detail29Sm90TmaWarpSpecializedAdapterINS1H_15DefaultEpilogueISJ_SK_SK_NS1G_6thread17LinearCombinationISJ_Li1EffLNS1L_9ScaleType4KindE0ELNS_15FloatRoundStyleE2ESJ_EENS1_15EpilogueDefaultEEEEEvvEEEEvNT_6ParamsE)
        /*0008*/ 	.word	0x000000a8


	//----- nvinfo : EIATTR_FRAME_SIZE
	.align		4
.L_15:
        /*000c*/ 	.byte	0x04, 0x11
        /*000e*/ 	.short	(.L_17 - .L_16)
	.align		4
.L_16:
        /*0010*/ 	.word	index@(_ZN7cutlass13device_kernelINS_4gemm6kernel13GemmUniversalIN4cute5tupleIJiiiiEEENS1_10collective13CollectiveMmaINS1_34MainloopSm90TmaGmmaWarpSpecializedILi28ENS5_IJNS4_1CILi1EEESB_SB_EEENS1_35KernelTmaWarpSpecializedCooperativeEEENS5_IJNSA_ILi192EEENSA_ILi64EEENSA_ILi16EEEEEENS_6half_tENS5_IJlSB_lEEESJ_SK_NS4_8TiledMMAINS4_8MMA_AtomIJNS4_4SM904GMMA25MMA_64x64x16_F32F16F16_SSILNSO_5MajorE0ELSQ_0ELNSO_7ScaleInE1ELSR_1EEEEEENS4_6LayoutINS5_IJNSA_ILi2EEESB_SB_EEENS5_IJSB_NSA_ILi0EEESX_EEEEENS5_IJNS4_10UnderscoreES10_S10_EEEEENS4_13SM90_TMA_LOADENS4_14ComposedLayoutINS4_7SwizzleILi1ELi4ELi3EEENS4_18smem_ptr_flag_bitsILi16EEENSU_INS5_IJNSA_ILi8EEESH_EEENS5_IJSH_SB_EEEEEEEvNS4_8identityES13_S1D_vS1E_EENS_8epilogue10collective6detail29Sm90TmaWarpSpecializedAdapterINS1H_15DefaultEpilogueISJ_SK_SK_NS1G_6thread17LinearCombinationISJ_Li1EffLNS1L_9ScaleType4KindE0ELNS_15FloatRoundStyleE2ESJ_EENS1_15EpilogueDefaultEEEEEvvEEEEvNT_6ParamsE)
        /*0014*/ 	.word	0x00000000


	//----- nvinfo : EIATTR_MIN_STACK_SIZE
	.align		4
.L_17:
        /*0018*/ 	.byte	0x04, 0x12
        /*001a*/ 	.short	(.L_19 - .L_18)
	.align		4
.L_18:
        /*001c*/ 	.word	index@(_ZN7cutlass13device_kernelINS_4gemm6kernel13GemmUniversalIN4cute5tupleIJiiiiEEENS1_10collective13CollectiveMmaINS1_34MainloopSm90TmaGmmaWarpSpecializedILi28ENS5_IJNS4_1CILi1EEESB_SB_EEENS1_35KernelTmaWarpSpecializedCooperativeEEENS5_IJNSA_ILi192EEENSA_ILi64EEENSA_ILi16EEEEEENS_6half_tENS5_IJlSB_lEEESJ_SK_NS4_8TiledMMAINS4_8MMA_AtomIJNS4_4SM904GMMA25MMA_64x64x16_F32F16F16_SSILNSO_5MajorE0ELSQ_0ELNSO_7ScaleInE1ELSR_1EEEEEENS4_6LayoutINS5_IJNSA_ILi2EEESB_SB_EEENS5_IJSB_NSA_ILi0EEESX_EEEEENS5_IJNS4_10UnderscoreES10_S10_EEEEENS4_13SM90_TMA_LOADENS4_14ComposedLayoutINS4_7SwizzleILi1ELi4ELi3EEENS4_18smem_ptr_flag_bitsILi16EEENSU_INS5_IJNSA_ILi8EEESH_EEENS5_IJSH_SB_EEEEEEEvNS4_8identityES13_S1D_vS1E_EENS_8epilogue10collective6detail29Sm90TmaWarpSpecializedAdapterINS1H_15DefaultEpilogueISJ_SK_SK_NS1G_6thread17LinearCombinationISJ_Li1EffLNS1L_9ScaleType4KindE0ELNS_15FloatRoundStyleE2ESJ_EENS1_15EpilogueDefaultEEEEEvvEEEEvNT_6ParamsE)
        /*0020*/ 	.word	0x00000000
.L_19:


//--------------------- .nv.compat                --------------------------
	.section	.nv.compat,"",@"SHT_CUDA_COMPAT_INFO"
	.align	4
        /*0000*/ 	.byte	0x02, 0x09, 0x01, 0x00, 0x02, 0x02, 0x04, 0x00, 0x02, 0x05, 0x05, 0x00, 0x03, 0x07, 0x01, 0x01
        /*0010*/ 	.byte	0x02, 0x03, 0x01, 0x00, 0x02, 0x06, 0x01, 0x00, 0x04, 0x0b, 0x08, 0x00, 0x00, 0x00, 0x00, 0x00
        /*0020*/ 	.byte	0x00, 0x00, 0x00, 0x00


//--------------------- .nv.info._ZN7cutlass13device_kernelINS_4gemm6kernel13GemmUniversalIN4cute5tupleIJiiiiEEENS1_10collective13CollectiveMmaINS1_34MainloopSm90TmaGmmaWarpSpecializedILi28ENS5_IJNS4_1CILi1EEESB_SB_EEENS1_35KernelTmaWarpSpecializedCooperativeEEENS5_IJNSA_ILi192EEENSA_ILi64EEENSA_ILi16EEEEEENS_6half_tENS5_IJlSB_lEEESJ_SK_NS4_8TiledMMAINS4_8MMA_AtomIJNS4_4SM904GMMA25MMA_64x64x16_F32F16F16_SSILNSO_5MajorE0ELSQ_0ELNSO_7ScaleInE1ELSR_1EEEEEENS4_6LayoutINS5_IJNSA_ILi2EEESB_SB_EEENS5_IJSB_NSA_ILi0EEESX_EEEEENS5_IJNS4_10UnderscoreES10_S10_EEEEENS4_13SM90_TMA_LOADENS4_14ComposedLayoutINS4_7SwizzleILi1ELi4ELi3EEENS4_18smem_ptr_flag_bitsILi16EEENSU_INS5_IJNSA_ILi8EEESH_EEENS5_IJSH_SB_EEEEEEEvNS4_8identityES13_S1D_vS1E_EENS_8epilogue10collective6detail29Sm90TmaWarpSpecializedAdapterINS1H_15DefaultEpilogueISJ_SK_SK_NS1G_6thread17LinearCombinationISJ_Li1EffLNS1L_9ScaleType4KindE0ELNS_15FloatRoundStyleE2ESJ_EENS1_15EpilogueDefaultEEEEEvvEEEEvNT_6ParamsE --------------------------
	.section	.nv.info._ZN7cutlass13device_kernelINS_4gemm6kernel13GemmUniversalIN4cute5tupleIJiiiiEEENS1_10collective13CollectiveMmaINS1_34MainloopSm90TmaGmmaWarpSpecializedILi28ENS5_IJNS4_1CILi1EEESB_SB_EEENS1_35KernelTmaWarpSpecializedCooperativeEEENS5_IJNSA_ILi192EEENSA_ILi64EEENSA_ILi16EEEEEENS_6half_tENS5_IJlSB_lEEESJ_SK_NS4_8TiledMMAINS4_8MMA_AtomIJNS4_4SM904GMMA25MMA_64x64x16_F32F16F16_SSILNSO_5MajorE0ELSQ_0ELNSO_7ScaleInE1ELSR_1EEEEEENS4_6LayoutINS5_IJNSA_ILi2EEESB_SB_EEENS5_IJSB_NSA_ILi0EEESX_EEEEENS5_IJNS4_10UnderscoreES10_S10_EEEEENS4_13SM90_TMA_LOADENS4_14ComposedLayoutINS4_7SwizzleILi1ELi4ELi3EEENS4_18smem_ptr_flag_bitsILi16EEENSU_INS5_IJNSA_ILi8EEESH_EEENS5_IJSH_SB_EEEEEEEvNS4_8identityES13_S1D_vS1E_EENS_8epilogue10collective6detail29Sm90TmaWarpSpecializedAdapterINS1H_15DefaultEpilogueISJ_SK_SK_NS1G_6thread17LinearCombinationISJ_Li1EffLNS1L_9ScaleType4KindE0ELNS_15FloatRoundStyleE2ESJ_EENS1_15EpilogueDefaultEEEEEvvEEEEvNT_6ParamsE,"",@"SHT_CUDA_INFO"
	.sectionflags	@""
	.align	4


	//----- nvinfo : EIATTR_CUDA_API_VERSION
	.align		4
        /*0000*/ 	.byte	0x04, 0x37
        /*0002*/ 	.short	(.L_21 - .L_20)
.L_20:
        /*0004*/ 	.word	0x00000082


	//----- nvinfo : EIATTR_KPARAM_INFO
	.align		4
.L_21:
        /*0008*/ 	.byte	0x04, 0x17
        /*000a*/ 	.short	(.L_23 - .L_22)
.L_22:
        /*000c*/ 	.word	0x00000000
        /*0010*/ 	.short	0x0000
        /*0012*/ 	.short	0x0070
        /*0014*/ 	.byte	0x00, 0xf0, 0x01, 0x10


	//----- nvinfo : EIATTR_SPARSE_MMA_MASK
	.align		4
.L_23:
        /*0018*/ 	.byte	0x03, 0x50
        /*001a*/ 	.short	0x0000


	//----- nvinfo : EIATTR_MAXREG_COUNT
	.align		4
        /*001c*/ 	.byte	0x03, 0x1b
        /*001e*/ 	.short	0x00a8


	//----- nvinfo : EIATTR_NUM_BARRIERS
	.align		4
        /*0020*/ 	.byte	0x02, 0x4c
        /*0022*/ 	.byte	0x01
	.zero		1


	//----- nvinfo : EIATTR_EXTERNS
	.align		4
        /*0024*/ 	.byte	0x04, 0x0f
        /*0026*/ 	.short	(.L_25 - .L_24)


	//   ....[0]....
	.align		4
.L_24:
        /*0028*/ 	.word	index@(__assertfail)


	//----- nvinfo : EIATTR_MERCURY_ISA_VERSION
	.align		4
.L_25:
        /*002c*/ 	.byte	0x03, 0x5f
        /*002e*/ 	.short	0x0101


	//----- nvinfo : EIATTR_INT_WARP_WIDE_INSTR_OFFSETS
	.align		4
        /*0030*/ 	.byte	0x04, 0x31
        /*0032*/ 	.short	(.L_27 - .L_26)


	//   ....[0]....
.L_26:
        /*0034*/ 	.word	0x000006b0


	//   ....[1]....
        /*0038*/ 	.word	0x000006c0


	//   ....[2]....
        /*003c*/ 	.word	0x00000800


	//----- nvinfo : EIATTR_COOP_GROUP_MASK_REGIDS
	.align		4
.L_27:
        /*0040*/ 	.byte	0x04, 0x29
        /*0042*/ 	.short	(.L_29 - .L_28)


	//   ....[0]....
.L_28:
        /*0044*/ 	.word	0xffffffff


	//   ....[1]....
        /*0048*/ 	.word	0xffffffff


	//   ....[2]....
        /*004c*/ 	.word	0xffffffff


	//   ....[3]....
        /*0050*/ 	.word	0xffffffff


	//   ....[4]....
        /*0054*/ 	.word	0xffffffff


	//----- nvinfo : EIATTR_COOP_GROUP_INSTR_OFFSETS
	.align		4
.L_29:
        /*0058*/ 	.byte	0x04, 0x28
        /*005a*/ 	.short	(.L_31 - .L_30)


	//   ....[0]....
.L_30:
        /*005c*/ 	.word	0x00000060


	//   ....[1]....
        /*0060*/ 	.word	0x00000070


	//   ....[2]....
        /*0064*/ 	.word	0x00000130


	//   ....[3]....
        /*0068*/ 	.word	0x000005f0


	//   ....[4]....
        /*006c*/ 	.word	0x000012b0


	//----- nvinfo : EIATTR_REG_RECONFIG
	.align		4
.L_31:
        /*0070*/ 	.byte	0x01, 0x54
	.zero		2


	//----- nvinfo : EIATTR_SYSCALL_OFFSETS
	.align		4
        /*0074*/ 	.byte	0x04, 0x46
        /*0076*/ 	.short	(.L_33 - .L_32)


	//   ....[0]....
.L_32:
        /*0078*/ 	.word	0x00001470


	//----- nvinfo : EIATTR_MBARRIER_INSTR_OFFSETS
	.align		4
.L_33:
        /*007c*/ 	.byte	0x04, 0x39
        /*007e*/ 	.short	(.L_35 - .L_34)


	//   ....[0]....
.L_34:
        /*0080*/ 	.word	0x00000250
        /*0084*/ 	.word	0x000000ff
        /*0088*/ 	.word	0x00000000
        /*008c*/ 	.short	0x0100
        /*008e*/ 	.byte	0x08
	.zero		1


	//   ....[1]....
        /*0090*/ 	.word	0x00000260
        /*0094*/ 	.word	0x000000ff
        /*0098*/ 	.word	0x000000e0
        /*009c*/ 	.short	0x0100
        /*009e*/ 	.byte	0x08
	.zero		1


	//   ....[2]....
        /*00a0*/ 	.word	0x00000270
        /*00a4*/ 	.word	0x000000ff
        /*00a8*/ 	.word	0x00000008
        /*00ac*/ 	.short	0x0100
        /*00ae*/ 	.byte	0x08
	.zero		1


	//   ....[3]....
        /*00b0*/ 	.word	0x00000280
        /*00b4*/ 	.word	0x000000ff
        /*00b8*/ 	.word	0x000000e8
        /*00bc*/ 	.short	0x0100
        /*00be*/ 	.byte	0x08
	.zero		1


	//   ....[4]....
        /*00c0*/ 	.word	0x00000290
        /*00c4*/ 	.word	0x000000ff
        /*00c8*/ 	.word	0x00000010
        /*00cc*/ 	.short	0x0100
        /*00ce*/ 	.byte	0x08
	.zero		1


	//   ....[5]....
        /*00d0*/ 	.word	0x000002a0
        /*00d4*/ 	.word	0x000000ff
        /*00d8*/ 	.word	0x000000f0
        /*00dc*/ 	.short	0x0100
        /*00de*/ 	.byte	0x08
	.zero		1


	//   ....[6]....
        /*00e0*/ 	.word	0x000002b0
        /*00e4*/ 	.word	0x000000ff
        /*00e8*/ 	.word	0x00000018
        /*00ec*/ 	.short	0x0100
        /*00ee*/ 	.byte	0x08
	.zero		1


	//   ....[7]....
        /*00f0*/ 	.word	0x000002c0
        /*00f4*/ 	.word	0x000000ff
        /*00f8*/ 	.word	0x000000f8
        /*00fc*/ 	.short	0x0100
        /*00fe*/ 	.byte	0x08
	.zero		1


	//   ....[8]....
        /*0100*/ 	.word	0x000002d0
        /*0104*/ 	.word	0x000000ff
        /*0108*/ 	.word	0x00000020
        /*010c*/ 	.short	0x0100
        /*010e*/ 	.byte	0x08
	.zero		1


	//   ....[9]....
        /*0110*/ 	.word	0x000002e0
        /*0114*/ 	.word	0x000000ff
        /*0118*/ 	.word	0x00000100
        /*011c*/ 	.short	0x0100
        /*011e*/ 	.byte	0x08
	.zero		1


	//   ....[10]....
        /*0120*/ 	.word	0x000002f0
        /*0124*/ 	.word	0x000000ff
        /*0128*/ 	.word	0x00000028
        /*012c*/ 	.short	0x0100
        /*012e*/ 	.byte	0x08
	.zero		1


	//   ....[11]....
        /*0130*/ 	.word	0x00000300
        /*0134*/ 	.word	0x000000ff
        /*0138*/ 	.word	0x00000108
        /*013c*/ 	.short	0x0100
        /*013e*/ 	.byte	0x08
	.zero		1


	//   ....[12]....
        /*0140*/ 	.word	0x00000310
        /*0144*/ 	.word	0x000000ff
        /*0148*/ 	.word	0x00000030
        /*014c*/ 	.short	0x0100
        /*014e*/ 	.byte	0x08
	.zero		1


	//   ....[13]....
        /*0150*/ 	.word	0x00000320
        /*0154*/ 	.word	0x000000ff
        /*0158*/ 	.word	0x00000110
        /*015c*/ 	.short	0x0100
        /*015e*/ 	.byte	0x08
	.zero		1


	//   ....[14]....
        /*0160*/ 	.word	0x00000330
        /*0164*/ 	.word	0x000000ff
        /*0168*/ 	.word	0x00000038
        /*016c*/ 	.short	0x0100
        /*016e*/ 	.byte	0x08
	.zero		1


	//   ....[15]....
        /*0170*/ 	.word	0x00000340
        /*0174*/ 	.word	0x000000ff
        /*0178*/ 	.word	0x00000118
        /*017c*/ 	.short	0x0100
        /*017e*/ 	.byte	0x08
	.zero		1


	//   ....[16]....
        /*0180*/ 	.word	0x00000350
        /*0184*/ 	.word	0x000000ff
        /*0188*/ 	.word	0x00000040
        /*018c*/ 	.short	0x0100
        /*018e*/ 	.byte	0x08
	.zero		1


	//   ....[17]....
        /*0190*/ 	.word	0x00000360
        /*0194*/ 	.word	0x000000ff
        /*0198*/ 	.word	0x00000120
        /*019c*/ 	.short	0x0100
        /*019e*/ 	.byte	0x08
	.zero		1


	//   ....[18]....
        /*01a0*/ 	.word	0x00000370
        /*01a4*/ 	.word	0x000000ff
        /*01a8*/ 	.word	0x00000048
        /*01ac*/ 	.short	0x0100
        /*01ae*/ 	.byte	0x08
	.zero		1


	//   ....[19]....
        /*01b0*/ 	.word	0x00000380
        /*01b4*/ 	.word	0x000000ff
        /*01b8*/ 	.word	0x00000128
        /*01bc*/ 	.short	0x0100
        /*01be*/ 	.byte	0x08
	.zero		1


	//   ....[20]....
        /*01c0*/ 	.word	0x00000390
        /*01c4*/ 	.word	0x000000ff
        /*01c8*/ 	.word	0x00000050
        /*01cc*/ 	.short	0x0100
        /*01ce*/ 	.byte	0x08
	.zero		1


	//   ....[21]....
        /*01d0*/ 	.word	0x000003a0
        /*01d4*/ 	.word	0x000000ff
        /*01d8*/ 	.word	0x00000130
        /*01dc*/ 	.short	0x0100
        /*01de*/ 	.byte	0x08
	.zero		1


	//   ....[22]....
        /*01e0*/ 	.word	0x000003b0
        /*01e4*/ 	.word	0x000000ff
        /*01e8*/ 	.word	0x00000058
        /*01ec*/ 	.short	0x0100
        /*01ee*/ 	.byte	0x08
	.zero		1


	//   ....[23]....
        /*01f0*/ 	.word	0x000003c0
        /*01f4*/ 	.word	0x000000ff
        /*01f8*/ 	.word	0x00000138
        /*01fc*/ 	.short	0x0100
        /*01fe*/ 	.byte	0x08
	.zero		1


	//   ....[24]....
        /*0200*/ 	.word	0x000003d0
        /*0204*/ 	.word	0x000000ff
        /*0208*/ 	.word	0x00000060
        /*020c*/ 	.short	0x0100
        /*020e*/ 	.byte	0x08
	.zero		1


	//   ....[25]....
        /*0210*/ 	.word	0x000003e0
        /*0214*/ 	.word	0x000000ff
        /*0218*/ 	.word	0x00000140
        /*021c*/ 	.short	0x0100
        /*021e*/ 	.byte	0x08
	.zero		1


	//   ....[26]....
        /*0220*/ 	.word	0x000003f0
        /*0224*/ 	.word	0x000000ff
        /*0228*/ 	.word	0x00000068
        /*022c*/ 	.short	0x0100
        /*022e*/ 	.byte	0x08
	.zero		1


	//   ....[27]....
        /*0230*/ 	.word	0x00000400
        /*0234*/ 	.word	0x000000ff
        /*0238*/ 	.word	0x00000148
        /*023c*/ 	.short	0x0100
        /*023e*/ 	.byte	0x08
	.zero		1


	//   ....[28]....
        /*0240*/ 	.word	0x00000410
        /*0244*/ 	.word	0x000000ff
        /*0248*/ 	.word	0x00000070
        /*024c*/ 	.short	0x0100
        /*024e*/ 	.byte	0x08
	.zero		1


	//   ....[29]....
        /*0250*/ 	.word	0x00000420
        /*0254*/ 	.word	0x000000ff
        /*0258*/ 	.word	0x00000150
        /*025c*/ 	.short	0x0100
        /*025e*/ 	.byte	0x08
	.zero		1


	//   ....[30]....
        /*0260*/ 	.word	0x00000430
        /*0264*/ 	.word	0x000000ff
        /*0268*/ 	.word	0x00000078
        /*026c*/ 	.short	0x0100
        /*026e*/ 	.byte	0x08
	.zero		1


	//   ....[31]....
        /*0270*/ 	.word	0x00000440
        /*0274*/ 	.word	0x000000ff
        /*0278*/ 	.word	0x00000158
        /*027c*/ 	.short	0x0100
        /*027e*/ 	.byte	0x08
	.zero		1


	//   ....[32]....
        /*0280*/ 	.word	0x00000450
        /*0284*/ 	.word	0x000000ff
        /*0288*/ 	.word	0x00000080
        /*028c*/ 	.short	0x0100
        /*028e*/ 	.byte	0x08
	.zero		1


	//   ....[33]....
        /*0290*/ 	.word	0x00000460
        /*0294*/ 	.word	0x000000ff
        /*0298*/ 	.word	0x00000160
        /*029c*/ 	.short	0x0100
        /*029e*/ 	.byte	0x08
	.zero		1


	//   ....[34]....
        /*02a0*/ 	.word	0x00000470
        /*02a4*/ 	.word	0x000000ff
        /*02a8*/ 	.word	0x00000088
        /*02ac*/ 	.short	0x0100
        /*02ae*/ 	.byte	0x08
	.zero		1


	//   ....[35]....
        /*02b0*/ 	.word	0x00000480
        /*02b4*/ 	.word	0x000000ff
        /*02b8*/ 	.word	0x00000168
        /*02bc*/ 	.short	0x0100
        /*02be*/ 	.byte	0x08
	.zero		1


	//   ....[36]....
        /*02c0*/ 	.word	0x00000490
        /*02c4*/ 	.word	0x000000ff
        /*02c8*/ 	.word	0x00000090
        /*02cc*/ 	.short	0x0100
        /*02ce*/ 	.byte	0x08
	.zero		1


	//   ....[37]....
        /*02d0*/ 	.word	0x000004a0
        /*02d4*/ 	.word	0x000000ff
        /*02d8*/ 	.word	0x00000170
        /*02dc*/ 	.short	0x0100
        /*02de*/ 	.byte	0x08
	.zero		1


	//   ....[38]....
        /*02e0*/ 	.word	0x000004b0
        /*02e4*/ 	.word	0x000000ff
        /*02e8*/ 	.word	0x00000098
        /*02ec*/ 	.short	0x0100
        /*02ee*/ 	.byte	0x08
	.zero		1


	//   ....[39]....
        /*02f0*/ 	.word	0x000004c0
        /*02f4*/ 	.word	0x000000ff
        /*02f8*/ 	.word	0x00000178
        /*02fc*/ 	.short	0x0100
        /*02fe*/ 	.byte	0x08
	.zero		1


	//   ....[40]....
        /*0300*/ 	.word	0x000004d0
        /*0304*/ 	.word	0x000000ff
        /*0308*/ 	.word	0x000000a0
        /*030c*/ 	.short	0x0100
        /*030e*/ 	.byte	0x08
	.zero		1


	//   ....[41]....
        /*0310*/ 	.word	0x000004e0
        /*0314*/ 	.word	0x000000ff
        /*0318*/ 	.word	0x00000180
        /*031c*/ 	.short	0x0100
        /*031e*/ 	.byte	0x08
	.zero		1


	//   ....[42]....
        /*0320*/ 	.word	0x000004f0
        /*0324*/ 	.word	0x000000ff
        /*0328*/ 	.word	0x000000a8
        /*032c*/ 	.short	0x0100
        /*032e*/ 	.byte	0x08
	.zero		1


	//   ....[43]....
        /*0330*/ 	.word	0x00000500
        /*0334*/ 	.word	0x000000ff
        /*0338*/ 	.word	0x00000188
        /*033c*/ 	.short	0x0100
        /*033e*/ 	.byte	0x08
	.zero		1


	//   ....[44]....
        /*0340*/ 	.word	0x00000510
        /*0344*/ 	.word	0x000000ff
        /*0348*/ 	.word	0x000000b0
        /*034c*/ 	.short	0x0100
        /*034e*/ 	.byte	0x08
	.zero		1


	//   ....[45]....
        /*0350*/ 	.word	0x00000520
        /*0354*/ 	.word	0x000000ff
        /*0358*/ 	.word	0x00000190
        /*035c*/ 	.short	0x0100
        /*035e*/ 	.byte	0x08
	.zero		1


	//   ....[46]....
        /*0360*/ 	.word	0x00000530
        /*0364*/ 	.word	0x000000ff
        /*0368*/ 	.word	0x000000b8
        /*036c*/ 	.short	0x0100
        /*036e*/ 	.byte	0x08
	.zero		1


	//   ....[47]....
        /*0370*/ 	.word	0x00000540
        /*0374*/ 	.word	0x000000ff
        /*0378*/ 	.word	0x00000198
        /*037c*/ 	.short	0x0100
        /*037e*/ 	.byte	0x08
	.zero		1


	//   ....[48]....
        /*0380*/ 	.word	0x00000550
        /*0384*/ 	.word	0x000000ff
        /*0388*/ 	.word	0x000000c0
        /*038c*/ 	.short	0x0100
        /*038e*/ 	.byte	0x08
	.zero		1


	//   ....[49]....
        /*0390*/ 	.word	0x00000560
        /*0394*/ 	.word	0x000000ff
        /*0398*/ 	.word	0x000001a0
        /*039c*/ 	.short	0x0100
        /*039e*/ 	.byte	0x08
	.zero		1


	//   ....[50]....
        /*03a0*/ 	.word	0x00000570
        /*03a4*/ 	.word	0x000000ff
        /*03a8*/ 	.word	0x000000c8
        /*03ac*/ 	.short	0x0100
        /*03ae*/ 	.byte	0x08
	.zero		1


	//   ....[51]....
        /*03b0*/ 	.word	0x00000580
        /*03b4*/ 	.word	0x000000ff
        /*03b8*/ 	.word	0x000001a8
        /*03bc*/ 	.short	0x0100
        /*03be*/ 	.byte	0x08
	.zero		1


	//   ....[52]....
        /*03c0*/ 	.word	0x00000590
        /*03c4*/ 	.word	0x000000ff
        /*03c8*/ 	.word	0x000000d0
        /*03cc*/ 	.short	0x0100
        /*03ce*/ 	.byte	0x08
	.zero		1


	//   ....[53]....
        /*03d0*/ 	.word	0x000005a0
        /*03d4*/ 	.word	0x000000ff
        /*03d8*/ 	.word	0x000001b0
        /*03dc*/ 	.short	0x0100
        /*03de*/ 	.byte	0x08
	.zero		1


	//   ....[54]....
        /*03e0*/ 	.word	0x000005b0
        /*03e4*/ 	.word	0x000000ff
        /*03e8*/ 	.word	0x000000d8
        /*03ec*/ 	.short	0x0100
        /*03ee*/ 	.byte	0x08
	.zero		1


	//   ....[55]....
        /*03f0*/ 	.word	0x000005c0
        /*03f4*/ 	.word	0x000000ff
        /*03f8*/ 	.word	0x000001b8
        /*03fc*/ 	.short	0x0100
        /*03fe*/ 	.byte	0x08
	.zero		1


	//   ....[56]....
        /*0400*/ 	.word	0x00000870
        /*0404*/ 	.word	0x000000ff
        /*0408*/ 	.word	0x000001d0
        /*040c*/ 	.short	0x0100
        /*040e*/ 	.byte	0x06
	.zero		1


	//   ....[57]....
        /*0410*/ 	.word	0x000008d0
        /*0414*/ 	.word	0x000000ff
        /*0418*/ 	.word	0x000001d8
        /*041c*/ 	.short	0x0100
        /*041e*/ 	.byte	0x06
	.zero		1


	//   ....[58]....
        /*0420*/ 	.word	0x000014f0
        /*0424*/ 	.word	0x00000003
        /*0428*/ 	.word	0x00000000
        /*042c*/ 	.short	0x010a
        /*042e*/ 	.byte	0x3f
	.zero		1


	//   ....[59]....
        /*0430*/ 	.word	0x00001530
        /*0434*/ 	.word	0x00000003
        /*0438*/ 	.word	0x00000000
        /*043c*/ 	.short	0x010a
        /*043e*/ 	.byte	0x3f
	.zero		1


	//   ....[60]....
        /*0440*/ 	.word	0x000017a0
        /*0444*/ 	.word	0x000000ff
        /*0448*/ 	.word	0x00000000
        /*044c*/ 	.short	0x010a
        /*044e*/ 	.byte	0x04
	.zero		1


	//   ....[61]....
        /*0450*/ 	.word	0x000017e0
        /*0454*/ 	.word	0x000000ff
        /*0458*/ 	.word	0x00000000
        /*045c*/ 	.short	0x010a
        /*045e*/ 	.byte	0x04
	.zero		1


	//   ....[62]....
        /*0460*/ 	.word	0x00001930
        /*0464*/ 	.word	0x000000ff
        /*0468*/ 	.word	0x00000000
        /*046c*/ 	.short	0x0101
        /*046e*/ 	.byte	0x04
	.zero		1


	//   ....[63]....
        /*0470*/ 	.word	0x00001ae0
        /*0474*/ 	.word	0x00000004
        /*0478*/ 	.word	0x00000000
        /*047c*/ 	.short	0x0101
        /*047e*/ 	.byte	0x3f
	.zero		1


	//   ....[64]....
        /*0480*/ 	.word	0x00007be0
        /*0484*/ 	.word	0x0000000e
        /*0488*/ 	.word	0x000000e0
        /*048c*/ 	.short	0x010a
        /*048e*/ 	.byte	0x3f
	.zero		1


	//   ....[65]....
        /*0490*/ 	.word	0x00007f60
        /*0494*/ 	.word	0x00000000
        /*0498*/ 	.word	0x000001d8
        /*049c*/ 	.short	0x0101
        /*049e*/ 	.byte	0x3f
	.zero		1


	//   ....[66]....
        /*04a0*/ 	.word	0x00008690
        /*04a4*/ 	.word	0x00000007
        /*04a8*/ 	.word	0x00000000
        /*04ac*/ 	.short	0x010a
        /*04ae*/ 	.byte	0x3f
	.zero		1


	//   ....[67]....
        /*04b0*/ 	.word	0x00008710
        /*04b4*/ 	.word	0x00000006
        /*04b8*/ 	.word	0x00000000
        /*04bc*/ 	.short	0x010a
        /*04be*/ 	.byte	0x3f
	.zero		1


	//   ....[68]....
        /*04c0*/ 	.word	0x000087a0
        /*04c4*/ 	.word	0x00000007
        /*04c8*/ 	.word	0x00000000
        /*04cc*/ 	.short	0x010a
        /*04ce*/ 	.byte	0x3f
	.zero		1


	//   ....[69]....
        /*04d0*/ 	.word	0x00008830
        /*04d4*/ 	.word	0x00000006
        /*04d8*/ 	.word	0x00000000
        /*04dc*/ 	.short	0x010a
        /*04de*/ 	.byte	0x3f
	.zero		1


	//   ....[70]....
        /*04e0*/ 	.word	0x000088c0
        /*04e4*/ 	.word	0x00000007
        /*04e8*/ 	.word	0x00000000
        /*04ec*/ 	.short	0x010a
        /*04ee*/ 	.byte	0x3f
	.zero		1


	//   ....[71]....
        /*04f0*/ 	.word	0x00008950
        /*04f4*/ 	.word	0x00000006
        /*04f8*/ 	.word	0x00000000
        /*04fc*/ 	.short	0x010a
        /*04fe*/ 	.byte	0x3f
	.zero		1


	//   ....[72]....
        /*0500*/ 	.word	0x000089e0
        /*0504*/ 	.word	0x00000007
        /*0508*/ 	.word	0x00000000
        /*050c*/ 	.short	0x010a
        /*050e*/ 	.byte	0x3f
	.zero		1


	//   ....[73]....
        /*0510*/ 	.word	0x00008a70
        /*0514*/ 	.word	0x00000006
        /*0518*/ 	.word	0x00000000
        /*051c*/ 	.short	0x010a
        /*051e*/ 	.byte	0x3f
	.zero		1


	//   ....[74]....
        /*0520*/ 	.word	0x00008b00
        /*0524*/ 	.word	0x00000007
        /*0528*/ 	.word	0x00000000
        /*052c*/ 	.short	0x010a
        /*052e*/ 	.byte	0x3f
	.zero		1


	//   ....[75]....
        /*0530*/ 	.word	0x00008b90
        /*0534*/ 	.word	0x00000006
        /*0538*/ 	.word	0x00000000
        /*053c*/ 	.short	0x010a
        /*053e*/ 	.byte	0x3f
	.zero		1


	//   ....[76]....
        /*0540*/ 	.word	0x00008c20
        /*0544*/ 	.word	0x00000007
        /*0548*/ 	.word	0x00000000
        /*054c*/ 	.short	0x010a
        /*054e*/ 	.byte	0x3f
	.zero		1


	//   ....[77]....
        /*0550*/ 	.word	0x00008cb0
        /*0554*/ 	.word	0x00000006
        /*0558*/ 	.word	0x00000000
        /*055c*/ 	.short	0x010a
        /*055e*/ 	.byte	0x3f
	.zero		1


	//   ....[78]....
        /*0560*/ 	.word	0x00008d40
        /*0564*/ 	.word	0x00000007
        /*0568*/ 	.word	0x00000000
        /*056c*/ 	.short	0x010a
        /*056e*/ 	.byte	0x3f
	.zero		1


	//   ....[79]....
        /*0570*/ 	.word	0x00008dd0
        /*0574*/ 	.word	0x00000006
        /*0578*/ 	.word	0x00000000
        /*057c*/ 	.short	0x010a
        /*057e*/ 	.byte	0x3f
	.zero		1


	//   ....[80]....
        /*0580*/ 	.word	0x00008e60
        /*0584*/ 	.word	0x00000007
        /*0588*/ 	.word	0x00000000
        /*058c*/ 	.short	0x010a
        /*058e*/ 	.byte	0x3f
	.zero		1


	//   ....[81]....
        /*0590*/ 	.word	0x00008ef0
        /*0594*/ 	.word	0x00000006
        /*0598*/ 	.word	0x00000000
        /*059c*/ 	.short	0x010a
        /*059e*/ 	.byte	0x3f
	.zero		1


	//   ....[82]....
        /*05a0*/ 	.word	0x00008f80
        /*05a4*/ 	.word	0x00000007
        /*05a8*/ 	.word	0x00000000
        /*05ac*/ 	.short	0x010a
        /*05ae*/ 	.byte	0x3f
	.zero		1


	//   ....[83]....
        /*05b0*/ 	.word	0x00009010
        /*05b4*/ 	.word	0x00000006
        /*05b8*/ 	.word	0x00000000
        /*05bc*/ 	.short	0x010a
        /*05be*/ 	.byte	0x3f
	.zero		1


	//   ....[84]....
        /*05c0*/ 	.word	0x000090a0
        /*05c4*/ 	.word	0x00000007
        /*05c8*/ 	.word	0x00000000
        /*05cc*/ 	.short	0x010a
        /*05ce*/ 	.byte	0x3f
	.zero		1


	//   ....[85]....
        /*05d0*/ 	.word	0x00009130
        /*05d4*/ 	.word	0x00000006
        /*05d8*/ 	.word	0x00000000
        /*05dc*/ 	.short	0x010a
        /*05de*/ 	.byte	0x3f
	.zero		1


	//   ....[86]....
        /*05e0*/ 	.word	0x000091c0
        /*05e4*/ 	.word	0x00000007
        /*05e8*/ 	.word	0x00000000
        /*05ec*/ 	.short	0x010a
        /*05ee*/ 	.byte	0x3f
	.zero		1


	//   ....[87]....
        /*05f0*/ 	.word	0x00009250
        /*05f4*/ 	.word	0x00000006
        /*05f8*/ 	.word	0x00000000
        /*05fc*/ 	.short	0x010a
        /*05fe*/ 	.byte	0x3f
	.zero		1


	//   ....[88]....
        /*0600*/ 	.word	0x000092e0
        /*0604*/ 	.word	0x00000007
        /*0608*/ 	.word	0x00000000
        /*060c*/ 	.short	0x010a
        /*060e*/ 	.byte	0x3f
	.zero		1


	//   ....[89]....
        /*0610*/ 	.word	0x00009370
        /*0614*/ 	.word	0x00000006
        /*0618*/ 	.word	0x00000000
        /*061c*/ 	.short	0x010a
        /*061e*/ 	.byte	0x3f
	.zero		1


	//   ....[90]....
        /*0620*/ 	.word	0x00009400
        /*0624*/ 	.word	0x00000007
        /*0628*/ 	.word	0x00000000
        /*062c*/ 	.short	0x010a
        /*062e*/ 	.byte	0x3f
	.zero		1


	//   ....[91]....
        /*0630*/ 	.word	0x00009490
        /*0634*/ 	.word	0x00000006
        /*0638*/ 	.word	0x00000000
        /*063c*/ 	.short	0x010a
        /*063e*/ 	.byte	0x3f
	.zero		1


	//   ....[92]....
        /*0640*/ 	.word	0x00009520
        /*0644*/ 	.word	0x00000007
        /*0648*/ 	.word	0x00000000
        /*064c*/ 	.short	0x010a
        /*064e*/ 	.byte	0x3f
	.zero		1


	//   ....[93]....
        /*0650*/ 	.word	0x000095b0
        /*0654*/ 	.word	0x00000005
        /*0658*/ 	.word	0x00000000
        /*065c*/ 	.short	0x010a
        /*065e*/ 	.byte	0x3f
	.zero		1


	//   ....[94]....
        /*0660*/ 	.word	0x00009610
        /*0664*/ 	.word	0x00000003
        /*0668*/ 	.word	0x00000000
        /*066c*/ 	.short	0x010a
        /*066e*/ 	.byte	0x3f
	.zero		1


	//   ....[95]....
        /*0670*/ 	.word	0x00009670
        /*0674*/ 	.word	0x00000005
        /*0678*/ 	.word	0x00000000
        /*067c*/ 	.short	0x010a
        /*067e*/ 	.byte	0x3f
	.zero		1


	//   ....[96]....
        /*0680*/ 	.word	0x00009740
        /*0684*/ 	.word	0x0000000e
        /*0688*/ 	.word	0x000000e0
        /*068c*/ 	.short	0x010a
        /*068e*/ 	.byte	0x3f
	.zero		1


	//   ....[97]....
        /*0690*/ 	.word	0x00009810
        /*0694*/ 	.word	0x00000007
        /*0698*/ 	.word	0x00000000
        /*069c*/ 	.short	0x010a
        /*069e*/ 	.byte	0x3f
	.zero		1


	//   ....[98]....
        /*06a0*/ 	.word	0x00009860
        /*06a4*/ 	.word	0x00000006
        /*06a8*/ 	.word	0x00000000
        /*06ac*/ 	.short	0x010a
        /*06ae*/ 	.byte	0x3f
	.zero		1


	//   ....[99]....
        /*06b0*/ 	.word	0x000098b0
        /*06b4*/ 	.word	0x00000007
        /*06b8*/ 	.word	0x00000000
        /*06bc*/ 	.short	0x010a
        /*06be*/ 	.byte	0x3f
	.zero		1


	//   ....[100]....
        /*06c0*/ 	.word	0x00009900
        /*06c4*/ 	.word	0x00000006
        /*06c8*/ 	.word	0x00000000
        /*06cc*/ 	.short	0x010a
        /*06ce*/ 	.byte	0x3f
	.zero		1


	//   ....[101]....
        /*06d0*/ 	.word	0x00009950
        /*06d4*/ 	.word	0x00000007
        /*06d8*/ 	.word	0x00000000
        /*06dc*/ 	.short	0x010a
        /*06de*/ 	.byte	0x3f
	.zero		1


	//   ....[102]....
        /*06e0*/ 	.word	0x000099a0
        /*06e4*/ 	.word	0x00000006
        /*06e8*/ 	.word	0x00000000
        /*06ec*/ 	.short	0x010a
        /*06ee*/ 	.byte	0x3f
	.zero		1


	//   ....[103]....
        /*06f0*/ 	.word	0x000099f0
        /*06f4*/ 	.word	0x00000007
        /*06f8*/ 	.word	0x00000000
        /*06fc*/ 	.short	0x010a
        /*06fe*/ 	.byte	0x3f
	.zero		1


	//   ....[104]....
        /*0700*/ 	.word	0x00009a40
        /*0704*/ 	.word	0x00000006
        /*0708*/ 	.word	0x00000000
        /*070c*/ 	.short	0x010a
        /*070e*/ 	.byte	0x3f
	.zero		1


	//   ....[105]....
        /*0710*/ 	.word	0x00009a90
        /*0714*/ 	.word	0x00000007
        /*0718*/ 	.word	0x00000000
        /*071c*/ 	.short	0x010a
        /*071e*/ 	.byte	0x3f
	.zero		1


	//   ....[106]....
        /*0720*/ 	.word	0x00009ae0
        /*0724*/ 	.word	0x00000006
        /*0728*/ 	.word	0x00000000
        /*072c*/ 	.short	0x010a
        /*072e*/ 	.byte	0x3f
	.zero		1


	//   ....[107]....
        /*0730*/ 	.word	0x00009b30
        /*0734*/ 	.word	0x00000007
        /*0738*/ 	.word	0x00000000
        /*073c*/ 	.short	0x010a
        /*073e*/ 	.byte	0x3f
	.zero		1


	//   ....[108]....
        /*0740*/ 	.word	0x00009b80
        /*0744*/ 	.word	0x00000006
        /*0748*/ 	.word	0x00000000
        /*074c*/ 	.short	0x010a
        /*074e*/ 	.byte	0x3f
	.zero		1


	//   ....[109]....
        /*0750*/ 	.word	0x00009bd0
        /*0754*/ 	.word	0x00000007
        /*0758*/ 	.word	0x00000000
        /*075c*/ 	.short	0x010a
        /*075e*/ 	.byte	0x3f
	.zero		1


	//   ....[110]....
        /*0760*/ 	.word	0x00009c20
        /*0764*/ 	.word	0x00000006
        /*0768*/ 	.word	0x00000000
        /*076c*/ 	.short	0x010a
        /*076e*/ 	.byte	0x3f
	.zero		1


	//   ....[111]....
        /*0770*/ 	.word	0x00009c70
        /*0774*/ 	.word	0x00000007
        /*0778*/ 	.word	0x00000000
        /*077c*/ 	.short	0x010a
        /*077e*/ 	.byte	0x3f
	.zero		1


	//   ....[112]....
        /*0780*/ 	.word	0x00009cc0
        /*0784*/ 	.word	0x00000006
        /*0788*/ 	.word	0x00000000
        /*078c*/ 	.short	0x010a
        /*078e*/ 	.byte	0x3f
	.zero		1


	//   ....[113]....
        /*0790*/ 	.word	0x00009d10
        /*0794*/ 	.word	0x00000007
        /*0798*/ 	.word	0x00000000
        /*079c*/ 	.short	0x010a
        /*079e*/ 	.byte	0x3f
	.zero		1


	//   ....[114]....
        /*07a0*/ 	.word	0x00009d60
        /*07a4*/ 	.word	0x00000006
        /*07a8*/ 	.word	0x00000000
        /*07ac*/ 	.short	0x010a
        /*07ae*/ 	.byte	0x3f
	.zero		1


	//   ....[115]....
        /*07b0*/ 	.word	0x00009db0
        /*07b4*/ 	.word	0x00000007
        /*07b8*/ 	.word	0x00000000
        /*07bc*/ 	.short	0x010a
        /*07be*/ 	.byte	0x3f
	.zero		1


	//   ....[116]....
        /*07c0*/ 	.word	0x00009e00
        /*07c4*/ 	.word	0x00000006
        /*07c8*/ 	.word	0x00000000
        /*07cc*/ 	.short	0x010a
        /*07ce*/ 	.byte	0x3f
	.zero		1


	//   ....[117]....
        /*07d0*/ 	.word	0x00009e50
        /*07d4*/ 	.word	0x00000007
        /*07d8*/ 	.word	0x00000000
        /*07dc*/ 	.short	0x010a
        /*07de*/ 	.byte	0x3f
	.zero		1


	//   ....[118]....
        /*07e0*/ 	.word	0x00009ea0
        /*07e4*/ 	.word	0x00000006
        /*07e8*/ 	.word	0x00000000
        /*07ec*/ 	.short	0x010a
        /*07ee*/ 	.byte	0x3f
	.zero		1


	//   ....[119]....
        /*07f0*/ 	.word	0x00009ef0
        /*07f4*/ 	.word	0x00000007
        /*07f8*/ 	.word	0x00000000
        /*07fc*/ 	.short	0x010a
        /*07fe*/ 	.byte	0x3f
	.zero		1


	//   ....[120]....
        /*0800*/ 	.word	0x00009f40
        /*0804*/ 	.word	0x00000006
        /*0808*/ 	.word	0x00000000
        /*080c*/ 	.short	0x010a
        /*080e*/ 	.byte	0x3f
	.zero		1


	//   ....[121]....
        /*0810*/ 	.word	0x00009f90
        /*0814*/ 	.word	0x00000007
        /*0818*/ 	.word	0x00000000
        /*081c*/ 	.short	0x010a
        /*081e*/ 	.byte	0x3f
	.zero		1


	//   ....[122]....
        /*0820*/ 	.word	0x00009fe0
        /*0824*/ 	.word	0x00000006
        /*0828*/ 	.word	0x00000000
        /*082c*/ 	.short	0x010a
        /*082e*/ 	.byte	0x3f
	.zero		1


	//   ....[123]....
        /*0830*/ 	.word	0x0000a030
        /*0834*/ 	.word	0x00000007
        /*0838*/ 	.word	0x00000000
        /*083c*/ 	.short	0x010a
        /*083e*/ 	.byte	0x3f
	.zero		1


	//----- nvinfo : EIATTR_NUM_MBARRIERS
	.align		4
.L_35:
        /*0840*/ 	.byte	0x03, 0x38
        /*0842*/ 	.short	0x003a


	//----- nvinfo : EIATTR_EXIT_INSTR_OFFSETS
	.align		4
        /*0844*/ 	.byte	0x04, 0x1c
        /*0846*/ 	.short	(.L_37 - .L_36)


	//   ....[0]....
.L_36:
        /*0848*/ 	.word	0x00000920


	//   ....[1]....
        /*084c*/ 	.word	0x000011e0


	//   ....[2]....
        /*0850*/ 	.word	0x00007250


	//   ....[3]....
        /*0854*/ 	.word	0x00007880


	//   ....[4]....
        /*0858*/ 	.word	0x00009600


	//----- nvinfo : EIATTR_MAX_THREADS
	.align		4
.L_37:
        /*085c*/ 	.byte	0x04, 0x05
        /*085e*/ 	.short	(.L_39 - .L_38)
.L_38:
        /*0860*/ 	.word	0x00000180
        /*0864*/ 	.word	0x00000001
        /*0868*/ 	.word	0x00000001


	//----- nvinfo : EIATTR_CRS_STACK_SIZE
	.align		4
.L_39:
        /*086c*/ 	.byte	0x04, 0x1e
        /*086e*/ 	.short	(.L_41 - .L_40)
.L_40:
        /*0870*/ 	.word	0x00000000


	//----- nvinfo : EIATTR_CBANK_PARAM_SIZE
	.align		4
.L_41:
        /*0874*/ 	.byte	0x03, 0x19
        /*0876*/ 	.short	0x0470


	//----- nvinfo : EIATTR_PARAM_CBANK
	.align		4
        /*0878*/ 	.byte	0x04, 0x0a
        /*087a*/ 	.short	(.L_43 - .L_42)
	.align		4
.L_42:
        /*087c*/ 	.word	index@(.nv.constant0._ZN7cutlass13device_kernelINS_4gemm6kernel13GemmUniversalIN4cute5tupleIJiiiiEEENS1_10collective13CollectiveMmaINS1_34MainloopSm90TmaGmmaWarpSpecializedILi28ENS5_IJNS4_1CILi1EEESB_SB_EEENS1_35KernelTmaWarpSpecializedCooperativeEEENS5_IJNSA_ILi192EEENSA_ILi64EEENSA_ILi16EEEEEENS_6half_tENS5_IJlSB_lEEESJ_SK_NS4_8TiledMMAINS4_8MMA_AtomIJNS4_4SM904GMMA25MMA_64x64x16_F32F16F16_SSILNSO_5MajorE0ELSQ_0ELNSO_7ScaleInE1ELSR_1EEEEEENS4_6LayoutINS5_IJNSA_ILi2EEESB_SB_EEENS5_IJSB_NSA_ILi0EEESX_EEEEENS5_IJNS4_10UnderscoreES10_S10_EEEEENS4_13SM90_TMA_LOADENS4_14ComposedLayoutINS4_7SwizzleILi1ELi4ELi3EEENS4_18smem_ptr_flag_bitsILi16EEENSU_INS5_IJNSA_ILi8EEESH_EEENS5_IJSH_SB_EEEEEEEvNS4_8identityES13_S1D_vS1E_EENS_8epilogue10collective6detail29Sm90TmaWarpSpecializedAdapterINS1H_15DefaultEpilogueISJ_SK_SK_NS1G_6thread17LinearCombinationISJ_Li1EffLNS1L_9ScaleType4KindE0ELNS_15FloatRoundStyleE2ESJ_EENS1_15EpilogueDefaultEEEEEvvEEEEvNT_6ParamsE)
        /*0880*/ 	.short	0x0210
        /*0882*/ 	.short	0x0470


	//----- nvinfo : EIATTR_SW_WAR
	.align		4
.L_43:
        /*0884*/ 	.byte	0x04, 0x36
        /*0886*/ 	.short	(.L_45 - .L_44)
.L_44:
        /*0888*/ 	.word	0x00000008
.L_45:


//--------------------- .nv.callgraph             --------------------------
	.section	.nv.callgraph,"",@"SHT_CUDA_CALLGRAPH"
	.align	4
	.sectionentsize	8
	.align		4
        /*0000*/ 	.word	0x00000000
	.align		4
        /*0004*/ 	.word	0xffffffff
	.align		4
        /*0008*/ 	.word	index@(_ZN7cutlass13device_kernelINS_4gemm6kernel13GemmUniversalIN4cute5tupleIJiiiiEEENS1_10collective13CollectiveMmaINS1_34MainloopSm90TmaGmmaWarpSpecializedILi28ENS5_IJNS4_1CILi1EEESB_SB_EEENS1_35KernelTmaWarpSpecializedCooperativeEEENS5_IJNSA_ILi192EEENSA_ILi64EEENSA_ILi16EEEEEENS_6half_tENS5_IJlSB_lEEESJ_SK_NS4_8TiledMMAINS4_8MMA_AtomIJNS4_4SM904GMMA25MMA_64x64x16_F32F16F16_SSILNSO_5MajorE0ELSQ_0ELNSO_7ScaleInE1ELSR_1EEEEEENS4_6LayoutINS5_IJNSA_ILi2EEESB_SB_EEENS5_IJSB_NSA_ILi0EEESX_EEEEENS5_IJNS4_10UnderscoreES10_S10_EEEEENS4_13SM90_TMA_LOADENS4_14ComposedLayoutINS4_7SwizzleILi1ELi4ELi3EEENS4_18smem_ptr_flag_bitsILi16EEENSU_INS5_IJNSA_ILi8EEESH_EEENS5_IJSH_SB_EEEEEEEvNS4_8identityES13_S1D_vS1E_EENS_8epilogue10collective6detail29Sm90TmaWarpSpecializedAdapterINS1H_15DefaultEpilogueISJ_SK_SK_NS1G_6thread17LinearCombinationISJ_Li1EffLNS1L_9ScaleType4KindE0ELNS_15FloatRoundStyleE2ESJ_EENS1_15EpilogueDefaultEEEEEvvEEEEvNT_6ParamsE)
	.align		4
        /*000c*/ 	.word	index@(__assertfail)
	.align		4
        /*0010*/ 	.word	0x00000000
	.align		4
        /*0014*/ 	.word	0xfffffffe
	.align		4
        /*0018*/ 	.word	0x00000000
	.align		4
        /*001c*/ 	.word	0xfffffffd
	.align		4
        /*0020*/ 	.word	0x00000000
	.align		4
        /*0024*/ 	.word	0xfffffffc


//--------------------- .nv.constant4             --------------------------
	.section	.nv.constant4,"a",@progbits
	.align	8
	.align		8
.nv.constant4:
        /*0000*/ 	.dword	__assertfail
	.align		8
        /*0008*/ 	.dword	__unnamed_1
	.align		8
        /*0010*/ 	.dword	_ZN40_INTERNAL_51aa4825_4_k_cu_d9132b18_119164cuda3std3__45__cpo5beginE
	.align		8
        /*0018*/ 	.dword	_ZN40_INTERNAL_51aa4825_4_k_cu_d9132b18_119164cuda3std3__45__cpo3endE
	.align		8
        /*0020*/ 	.dword	_ZN40_INTERNAL_51aa4825_4_k_cu_d9132b18_119164cuda3std3__45__cpo6cbeginE
	.align		8
        /*0028*/ 	.dword	_ZN40_INTERNAL_51aa4825_4_k_cu_d9132b18_119164cuda3std3__45__cpo4cendE
	.align		8
        /*0030*/ 	.dword	_ZN40_INTERNAL_51aa4825_4_k_cu_d9132b18_119164cuda3std3__442_GLOBAL__N__51aa4825_4_k_cu_d9132b18_119166ignoreE
	.align		8
        /*0038*/ 	.dword	_ZN40_INTERNAL_51aa4825_4_k_cu_d9132b18_119164cuda3std3__419piecewise_constructE
	.align		8
        /*0040*/ 	.dword	_ZN40_INTERNAL_51aa4825_4_k_cu_d9132b18_119164cuda3std3__48in_placeE
	.align		8
        /*0048*/ 	.dword	_ZN40_INTERNAL_51aa4825_4_k_cu_d9132b18_119164cuda3std6ranges3__45__cpo4swapE
	.align		8
        /*0050*/ 	.dword	_ZN40_INTERNAL_51aa4825_4_k_cu_d9132b18_119164cuda3std6ranges3__45__cpo9iter_moveE
	.align		8
        /*0058*/ 	.dword	_ZN40_INTERNAL_51aa4825_4_k_cu_d9132b18_119164cute7productE
	.align		8
        /*0060*/ 	.dword	_ZN40_INTERNAL_51aa4825_4_k_cu_d9132b18_119164cute1_E
	.align		8
        /*0068*/ 	.dword	$str$22
	.align		8
        /*0070*/ 	.dword	$str$23


//--------------------- .text._ZN7cutlass13device_kernelINS_4gemm6kernel13GemmUniversalIN4cute5tupleIJiiiiEEENS1_10collective13CollectiveMmaINS1_34MainloopSm90TmaGmmaWarpSpecializedILi28ENS5_IJNS4_1CILi1EEESB_SB_EEENS1_35KernelTmaWarpSpecializedCooperativeEEENS5_IJNSA_ILi192EEENSA_ILi64EEENSA_ILi16EEEEEENS_6half_tENS5_IJlSB_lEEESJ_SK_NS4_8TiledMMAINS4_8MMA_AtomIJNS4_4SM904GMMA25MMA_64x64x16_F32F16F16_SSILNSO_5MajorE0ELSQ_0ELNSO_7ScaleInE1ELSR_1EEEEEENS4_6LayoutINS5_IJNSA_ILi2EEESB_SB_EEENS5_IJSB_NSA_ILi0EEESX_EEEEENS5_IJNS4_10UnderscoreES10_S10_EEEEENS4_13SM90_TMA_LOADENS4_14ComposedLayoutINS4_7SwizzleILi1ELi4ELi3EEENS4_18smem_ptr_flag_bitsILi16EEENSU_INS5_IJNSA_ILi8EEESH_EEENS5_IJSH_SB_EEEEEEEvNS4_8identityES13_S1D_vS1E_EENS_8epilogue10collective6detail29Sm90TmaWarpSpecializedAdapterINS1H_15DefaultEpilogueISJ_SK_SK_NS1G_6thread17LinearCombinationISJ_Li1EffLNS1L_9ScaleType4KindE0ELNS_15FloatRoundStyleE2ESJ_EENS1_15EpilogueDefaultEEEEEvvEEEEvNT_6ParamsE --------------------------
	.section	.text._ZN7cutlass13device_kernelINS_4gemm6kernel13GemmUniversalIN4cute5tupleIJiiiiEEENS1_10collective13CollectiveMmaINS1_34MainloopSm90TmaGmmaWarpSpecializedILi28ENS5_IJNS4_1CILi1EEESB_SB_EEENS1_35KernelTmaWarpSpecializedCooperativeEEENS5_IJNSA_ILi192EEENSA_ILi64EEENSA_ILi16EEEEEENS_6half_tENS5_IJlSB_lEEESJ_SK_NS4_8TiledMMAINS4_8MMA_AtomIJNS4_4SM904GMMA25MMA_64x64x16_F32F16F16_SSILNSO_5MajorE0ELSQ_0ELNSO_7ScaleInE1ELSR_1EEEEEENS4_6LayoutINS5_IJNSA_ILi2EEESB_SB_EEENS5_IJSB_NSA_ILi0EEESX_EEEEENS5_IJNS4_10UnderscoreES10_S10_EEEEENS4_13SM90_TMA_LOADENS4_14ComposedLayoutINS4_7SwizzleILi1ELi4ELi3EEENS4_18smem_ptr_flag_bitsILi16EEENSU_INS5_IJNSA_ILi8EEESH_EEENS5_IJSH_SB_EEEEEEEvNS4_8identityES13_S1D_vS1E_EENS_8epilogue10collective6detail29Sm90TmaWarpSpecializedAdapterINS1H_15DefaultEpilogueISJ_SK_SK_NS1G_6thread17LinearCombinationISJ_Li1EffLNS1L_9ScaleType4KindE0ELNS_15FloatRoundStyleE2ESJ_EENS1_15EpilogueDefaultEEEEEvvEEEEvNT_6ParamsE,"ax",@progbits
	.align	128
.text._ZN7cutlass13device_kernelINS_4gemm6kernel13GemmUniversalIN4cute5tupleIJiiiiEEENS1_10collective13CollectiveMmaINS1_34MainloopSm90TmaGmmaWarpSpecializedILi28ENS5_IJNS4_1CILi1EEESB_SB_EEENS1_35KernelTmaWarpSpecializedCooperativeEEENS5_IJNSA_ILi192EEENSA_ILi64EEENSA_ILi16EEEEEENS_6half_tENS5_IJlSB_lEEESJ_SK_NS4_8TiledMMAINS4_8MMA_AtomIJNS4_4SM904GMMA25MMA_64x64x16_F32F16F16_SSILNSO_5MajorE0ELSQ_0ELNSO_7ScaleInE1ELSR_1EEEEEENS4_6LayoutINS5_IJNSA_ILi2EEESB_SB_EEENS5_IJSB_NSA_ILi0EEESX_EEEEENS5_IJNS4_10UnderscoreES10_S10_EEEEENS4_13SM90_TMA_LOADENS4_14ComposedLayoutINS4_7SwizzleILi1ELi4ELi3EEENS4_18smem_ptr_flag_bitsILi16EEENSU_INS5_IJNSA_ILi8EEESH_EEENS5_IJSH_SB_EEEEEEEvNS4_8identityES13_S1D_vS1E_EENS_8epilogue10collective6detail29Sm90TmaWarpSpecializedAdapterINS1H_15DefaultEpilogueISJ_SK_SK_NS1G_6thread17LinearCombinationISJ_Li1EffLNS1L_9ScaleType4KindE0ELNS_15FloatRoundStyleE2ESJ_EENS1_15EpilogueDefaultEEEEEvvEEEEvNT_6ParamsE:
        .type           _ZN7cutlass13device_kernelINS_4gemm6kernel13GemmUniversalIN4cute5tupleIJiiiiEEENS1_10collective13CollectiveMmaINS1_34MainloopSm90TmaGmmaWarpSpecializedILi28ENS5_IJNS4_1CILi1EEESB_SB_EEENS1_35KernelTmaWarpSpecializedCooperativeEEENS5_IJNSA_ILi192EEENSA_ILi64EEENSA_ILi16EEEEEENS_6half_tENS5_IJlSB_lEEESJ_SK_NS4_8TiledMMAINS4_8MMA_AtomIJNS4_4SM904GMMA25MMA_64x64x16_F32F16F16_SSILNSO_5MajorE0ELSQ_0ELNSO_7ScaleInE1ELSR_1EEEEEENS4_6LayoutINS5_IJNSA_ILi2EEESB_SB_EEENS5_IJSB_NSA_ILi0EEESX_EEEEENS5_IJNS4_10UnderscoreES10_S10_EEEEENS4_13SM90_TMA_LOADENS4_14ComposedLayoutINS4_7SwizzleILi1ELi4ELi3EEENS4_18smem_ptr_flag_bitsILi16EEENSU_INS5_IJNSA_ILi8EEESH_EEENS5_IJSH_SB_EEEEEEEvNS4_8identityES13_S1D_vS1E_EENS_8epilogue10collective6detail29Sm90TmaWarpSpecializedAdapterINS1H_15DefaultEpilogueISJ_SK_SK_NS1G_6thread17LinearCombinationISJ_Li1EffLNS1L_9ScaleType4KindE0ELNS_15FloatRoundStyleE2ESJ_EENS1_15EpilogueDefaultEEEEEvvEEEEvNT_6ParamsE,@function
        .size           _ZN7cutlass13device_kernelINS_4gemm6kernel13GemmUniversalIN4cute5tupleIJiiiiEEENS1_10collective13CollectiveMmaINS1_34MainloopSm90TmaGmmaWarpSpecializedILi28ENS5_IJNS4_1CILi1EEESB_SB_EEENS1_35KernelTmaWarpSpecializedCooperativeEEENS5_IJNSA_ILi192EEENSA_ILi64EEENSA_ILi16EEEEEENS_6half_tENS5_IJlSB_lEEESJ_SK_NS4_8TiledMMAINS4_8MMA_AtomIJNS4_4SM904GMMA25MMA_64x64x16_F32F16F16_SSILNSO_5MajorE0ELSQ_0ELNSO_7ScaleInE1ELSR_1EEEEEENS4_6LayoutINS5_IJNSA_ILi2EEESB_SB_EEENS5_IJSB_NSA_ILi0EEESX_EEEEENS5_IJNS4_10UnderscoreES10_S10_EEEEENS4_13SM90_TMA_LOADENS4_14ComposedLayoutINS4_7SwizzleILi1ELi4ELi3EEENS4_18smem_ptr_flag_bitsILi16EEENSU_INS5_IJNSA_ILi8EEESH_EEENS5_IJSH_SB_EEEEEEEvNS4_8identityES13_S1D_vS1E_EENS_8epilogue10collective6detail29Sm90TmaWarpSpecializedAdapterINS1H_15DefaultEpilogueISJ_SK_SK_NS1G_6thread17LinearCombinationISJ_Li1EffLNS1L_9ScaleType4KindE0ELNS_15FloatRoundStyleE2ESJ_EENS1_15EpilogueDefaultEEEEEvvEEEEvNT_6ParamsE,(.L_x_241 - _ZN7cutlass13device_kernelINS_4gemm6kernel13GemmUniversalIN4cute5tupleIJiiiiEEENS1_10collective13CollectiveMmaINS1_34MainloopSm90TmaGmmaWarpSpecializedILi28ENS5_IJNS4_1CILi1EEESB_SB_EEENS1_35KernelTmaWarpSpecializedCooperativeEEENS5_IJNSA_ILi192EEENSA_ILi64EEENSA_ILi16EEEEEENS_6half_tENS5_IJlSB_lEEESJ_SK_NS4_8TiledMMAINS4_8MMA_AtomIJNS4_4SM904GMMA25MMA_64x64x16_F32F16F16_SSILNSO_5MajorE0ELSQ_0ELNSO_7ScaleInE1ELSR_1EEEEEENS4_6LayoutINS5_IJNSA_ILi2EEESB_SB_EEENS5_IJSB_NSA_ILi0EEESX_EEEEENS5_IJNS4_10UnderscoreES10_S10_EEEEENS4_13SM90_TMA_LOADENS4_14ComposedLayoutINS4_7SwizzleILi1ELi4ELi3EEENS4_18smem_ptr_flag_bitsILi16EEENSU_INS5_IJNSA_ILi8EEESH_EEENS5_IJSH_SB_EEEEEEEvNS4_8identityES13_S1D_vS1E_EENS_8epilogue10collective6detail29Sm90TmaWarpSpecializedAdapterINS1H_15DefaultEpilogueISJ_SK_SK_NS1G_6thread17LinearCombinationISJ_Li1EffLNS1L_9ScaleType4KindE0ELNS_15FloatRoundStyleE2ESJ_EENS1_15EpilogueDefaultEEEEEvvEEEEvNT_6ParamsE)
        .other          _ZN7cutlass13device_kernelINS_4gemm6kernel13GemmUniversalIN4cute5tupleIJiiiiEEENS1_10collective13CollectiveMmaINS1_34MainloopSm90TmaGmmaWarpSpecializedILi28ENS5_IJNS4_1CILi1EEESB_SB_EEENS1_35KernelTmaWarpSpecializedCooperativeEEENS5_IJNSA_ILi192EEENSA_ILi64EEENSA_ILi16EEEEEENS_6half_tENS5_IJlSB_lEEESJ_SK_NS4_8TiledMMAINS4_8MMA_AtomIJNS4_4SM904GMMA25MMA_64x64x16_F32F16F16_SSILNSO_5MajorE0ELSQ_0ELNSO_7ScaleInE1ELSR_1EEEEEENS4_6LayoutINS5_IJNSA_ILi2EEESB_SB_EEENS5_IJSB_NSA_ILi0EEESX_EEEEENS5_IJNS4_10UnderscoreES10_S10_EEEEENS4_13SM90_TMA_LOADENS4_14ComposedLayoutINS4_7SwizzleILi1ELi4ELi3EEENS4_18smem_ptr_flag_bitsILi16EEENSU_INS5_IJNSA_ILi8EEESH_EEENS5_IJSH_SB_EEEEEEEvNS4_8identityES13_S1D_vS1E_EENS_8epilogue10collective6detail29Sm90TmaWarpSpecializedAdapterINS1H_15DefaultEpilogueISJ_SK_SK_NS1G_6thread17LinearCombinationISJ_Li1EffLNS1L_9ScaleType4KindE0ELNS_15FloatRoundStyleE2ESJ_EENS1_15EpilogueDefaultEEEEEvvEEEEvNT_6ParamsE,@"STO_CUDA_ENTRY STV_DEFAULT"
_ZN7cutlass13device_kernelINS_4gemm6kernel13GemmUniversalIN4cute5tupleIJiiiiEEENS1_10collective13CollectiveMmaINS1_34MainloopSm90TmaGmmaWarpSpecializedILi28ENS5_IJNS4_1CILi1EEESB_SB_EEENS1_35KernelTmaWarpSpecializedCooperativeEEENS5_IJNSA_ILi192EEENSA_ILi64EEENSA_ILi16EEEEEENS_6half_tENS5_IJlSB_lEEESJ_SK_NS4_8TiledMMAINS4_8MMA_AtomIJNS4_4SM904GMMA25MMA_64x64x16_F32F16F16_SSILNSO_5MajorE0ELSQ_0ELNSO_7ScaleInE1ELSR_1EEEEEENS4_6LayoutINS5_IJNSA_ILi2EEESB_SB_EEENS5_IJSB_NSA_ILi0EEESX_EEEEENS5_IJNS4_10UnderscoreES10_S10_EEEEENS4_13SM90_TMA_LOADENS4_14ComposedLayoutINS4_7SwizzleILi1ELi4ELi3EEENS4_18smem_ptr_flag_bitsILi16EEENSU_INS5_IJNSA_ILi8EEESH_EEENS5_IJSH_SB_EEEEEEEvNS4_8identityES13_S1D_vS1E_EENS_8epilogue10collective6detail29Sm90TmaWarpSpecializedAdapterINS1H_15DefaultEpilogueISJ_SK_SK_NS1G_6thread17LinearCombinationISJ_Li1EffLNS1L_9ScaleType4KindE0ELNS_15FloatRoundStyleE2ESJ_EENS1_15EpilogueDefaultEEEEEvvEEEEvNT_6ParamsE:
[----:B------:R-:W0:Y:S01]  /*0000*/  LDC R1, c[0x0][0x28] ;  /* 0x00000a00ff017b82 */ /* 0x000e220000000800 */
[----:B------:R-:W1:Y:S01]  /*0010*/  S2R R18, SR_TID.X ;  /* 0x0000000000127919 */ /* 0x000e620000002100 */
[----:B------:R-:W-:Y:S01]  /*0020*/  ELECT P0, URZ, PT ;  /* 0x00000000003f782f */ /* 0x000fe20003800000 */
[----:B------:R-:W-:Y:S01]  /*0030*/  BSSY B0, `(.L_x_0) ;  /* 0x000000f000007945 */ /* 0x000fe20003800000 */
[--C-:B-1----:R-:W-:Y:S02]  /*0040*/  SHF.R.U32.HI R0, RZ, 0x5, R18.reuse ;  /* 0x00000005ff007819 */ /* 0x102fe40000011612 */
[----:B------:R-:W-:-:S03]  /*0050*/  SHF.R.U32.HI R22, RZ, 0x7, R18 ;  /* 0x00000007ff167819 */ /* 0x000fc60000011612 */
[----:B------:R-:W1:Y:S04]  /*0060*/  SHFL.IDX PT, R5, R0, RZ, 0x1f ;  /* 0x00001fff00057589 */ /* 0x000e6800000e0000 */
[----:B------:R2:W3:Y:S01]  /*0070*/  SHFL.IDX PT, R8, R22, RZ, 0x1f ;  /* 0x00001fff16087589 */ /* 0x0004e200000e0000 */
[----:B-1----:R-:W-:-:S13]  /*0080*/  ISETP.NE.OR P0, PT, R5, RZ, !P0 ;  /* 0x000000ff0500720c */ /* 0x002fda0004705670 */
[----:B0-23--:R-:W-:Y:S05]  /*0090*/  @P0 BRA `(.L_x_1) ;  /* 0x0000000000200947 */ /* 0x00dfea0003800000 */
[----:B------:R-:W-:Y:S02]  /*00a0*/  ULDC.64 UR4, c[0x0][0x198] ;  /* 0x0000660000047ab9 */ /* 0x000fe40000000a00 */
[----:B------:R-:W-:Y:S02]  /*00b0*/  UIADD3 UR6, UP0, UR4, 0xf0, URZ ;  /* 0x000000f004067890 */ /* 0x000fe4000ff1e03f */
[----:B------:R-:W-:Y:S02]  /*00c0*/  UIADD3 UR4, UP1, UR4, 0x1f0, URZ ;  /* 0x000001f004047890 */ /* 0x000fe4000ff3e03f */
[----:B------:R-:W-:Y:S02]  /*00d0*/  UIADD3.X UR7, URZ, UR5, URZ, UP0, !UPT ;  /* 0x000000053f077290 */ /* 0x000fe400087fe43f */
[----:B------:R-:W-:-:S07]  /*00e0*/  UIADD3.X UR5, URZ, UR5, URZ, UP1, !UPT ;  /* 0x000000053f057290 */ /* 0x000fce0008ffe43f */
[----:B------:R0:W-:Y:S02]  /*00f0*/  UTMACCTL.PF [UR6] ;  /* 0x00000000060079b9 */ /* 0x0001e40008040000 */
[----:B------:R0:W-:Y:S02]  /*0100*/  UTMACCTL.PF [UR4] ;  /* 0x00000000040079b9 */ /* 0x0001e40008040000 */
[----:B0-----:R-:W-:Y:S01]  /*0110*/  NOP ;  /* 0x0000000000007918 */ /* 0x001fe20000000000 */
.L_x_1:
[----:B------:R-:W-:Y:S05]  /*0120*/  BSYNC B0 ;  /* 0x0000000000007941 */ /* 0x000fea0003800000 */
.L_x_0:
[----:B------:R-:W0:Y:S02]  /*0130*/  SHFL.IDX PT, R2, R0, RZ, 0x1f ;  /* 0x00001fff00027589 */ /* 0x000e2400000e0000 */
[----:B0-----:R-:W-:-:S13]  /*0140*/  ISETP.NE.AND P0, PT, R2, RZ, PT ;  /* 0x000000ff0200720c */ /* 0x001fda0003f05270 */
[----:B------:R-:W-:Y:S05]  /*0150*/  @P0 BRA `(.L_x_2) ;  /* 0x0000000400240947 */ /* 0x000fea0003800000 */
[----:B------:R-:W-:Y:S01]  /*0160*/  ELECT P0, URZ, PT ;  /* 0x00000000003f782f */ /* 0x000fe20003800000 */
[----:B------:R-:W-:-:S12]  /*0170*/  BSSY B0, `(.L_x_2) ;  /* 0x0000047000007945 */ /* 0x000fd80003800000 */
[----:B------:R-:W-:Y:S05]  /*0180*/  @!P0 BRA `(.L_x_3) ;  /* 0x0000000400148947 */ /* 0x000fea0003800000 */
[----:B------:R-:W0:Y:S01]  /*0190*/  S2UR UR8, SR_CgaCtaId ;  /* 0x00000000000879c3 */ /* 0x000e220000008800 */
[----:B------:R-:W-:Y:S01]  /*01a0*/  UMOV UR4, 0x400 ;  /* 0x0000040000047882 */ /* 0x000fe20000000000 */
[----:B------:R-:W-:Y:S01]  /*01b0*/  UMOV UR5, 0x1 ;  /* 0x0000000100057882 */ /* 0x000fe20000000000 */
[----:B------:R-:W-:Y:S02]  /*01c0*/  UMOV UR6, 0x100 ;  /* 0x0000010000067882 */ /* 0x000fe40000000000 */
[----:B------:R-:W-:-:S04]  /*01d0*/  UIADD3 UR6, -UR6, 0x100000, URZ ;  /* 0x0010000006067890 */ /* 0x000fc8000fffe13f */
[----:B------:R-:W-:Y:S02]  /*01e0*/  USHF.L.U32 UR7, UR6, 0xb, URZ ;  /* 0x0000000b06077899 */ /* 0x000fe4000800063f */
[----:B------:R-:W-:Y:S02]  /*01f0*/  USHF.L.U32 UR6, UR6, 0x1, URZ ;  /* 0x0000000106067899 */ /* 0x000fe4000800063f */
[----:B0-----:R-:W-:Y:S02]  /*0200*/  ULEA UR8, UR8, UR4, 0x18 ;  /* 0x0000000408087291 */ /* 0x001fe4000f8ec03f */
[----:B------:R-:W-:-:S04]  /*0210*/  UIADD3 UR4, -UR5, 0x100000, URZ ;  /* 0x0010000005047890 */ /* 0x000fc8000fffe13f */
[----:B------:R-:W-:Y:S02]  /*0220*/  USHF.L.U32 UR5, UR4, 0xb, URZ ;  /* 0x0000000b04057899 */ /* 0x000fe4000800063f */
[----:B------:R-:W-:Y:S01]  /*0230*/  USHF.L.U32 UR4, UR4, 0x1, URZ ;  /* 0x0000000104047899 */ /* 0x000fe2000800063f */
[----:B------:R-:W0:Y:S11]  /*0240*/  FENCE.VIEW.ASYNC.S ;  /* 0x00000000000073c6 */ /* 0x000e360000000000 */
[----:B0-----:R0:W1:Y:S01]  /*0250*/  SYNCS.EXCH.64 URZ, [UR8], UR4 ;  /* 0x00000004083f75b2 */ /* 0x0010620008000100 */
[----:B------:R0:W2:Y:S01]  /*0260*/  SYNCS.EXCH.64 URZ, [UR8+0xe0], UR6 ;  /* 0x0000e006083f75b2 */ /* 0x0000a20008000100 */
[----:B------:R0:W3:Y:S01]  /*0270*/  SYNCS.EXCH.64 URZ, [UR8+0x8], UR4 ;  /* 0x00000804083f75b2 */ /* 0x0000e20008000100 */
[----:B------:R0:W4:Y:S01]  /*0280*/  SYNCS.EXCH.64 URZ, [UR8+0xe8], UR6 ;  /* 0x0000e806083f75b2 */ /* 0x0001220008000100 */
[----:B------:R0:W0:Y:S01]  /*0290*/  SYNCS.EXCH.64 URZ, [UR8+0x10], UR4 ;  /* 0x00001004083f75b2 */ /* 0x0000220008000100 */
        /* <DEDUP_REMOVED lines=51> */
[----:B-1234-:R-:W-:Y:S01]  /*05d0*/  NOP ;  /* 0x0000000000007918 */ /* 0x01efe20000000000 */
.L_x_3:
[----:B0-----:R-:W-:Y:S05]  /*05e0*/  BSYNC B0 ;  /* 0x0000000000007941 */ /* 0x001fea0003800000 */
.L_x_2:
[----:B------:R-:W0:Y:S01]  /*05f0*/  SHFL.IDX PT, R0, R0, RZ, 0x1f ;  /* 0x00001fff00007589 */ /* 0x000e2200000e0000 */
[----:B------:R-:W1:Y:S01]  /*0600*/  LDC R2, c[0x0][0x65c] ;  /* 0x00019700ff027b82 */ /* 0x000e620000000800 */
[----:B------:R-:W-:Y:S02]  /*0610*/  ELECT P0, URZ, PT ;  /* 0x00000000003f782f */ /* 0x000fe40003800000 */
[----:B------:R-:W-:Y:S01]  /*0620*/  LOP3.LUT R6, R6, 0xfffff7ff, RZ, 0xc0, !PT ;  /* 0xfffff7ff06067812 */ /* 0x000fe200078ec0ff */
[----:B------:R-:W2:Y:S01]  /*0630*/  S2R R3, SR_CTAID.Y ;  /* 0x0000000000037919 */ /* 0x000ea20000002600 */
[----:B------:R-:W-:Y:S01]  /*0640*/  UMOV UR4, 0x20 ;  /* 0x0000002000047882 */ /* 0x000fe20000000000 */
[----:B------:R-:W-:Y:S01]  /*0650*/  ISETP.NE.AND P2, PT, R8, RZ, PT ;  /* 0x000000ff0800720c */ /* 0x000fe20003f45270 */
[----:B------:R-:W-:Y:S01]  /*0660*/  NOP ;  /* 0x0000000000007918 */ /* 0x000fe20000000000 */
[----:B------:R-:W3:Y:S01]  /*0670*/  S2R R4, SR_CTAID.X ;  /* 0x0000000000047919 */ /* 0x000ee20000002500 */
[----:B------:R-:W-:Y:S01]  /*0680*/  NOP ;  /* 0x0000000000007918 */ /* 0x000fe20000000000 */
[----:B0-----:R-:W-:-:S02]  /*0690*/  ISETP.NE.OR P0, PT, R0, RZ, !P0 ;  /* 0x000000ff0000720c */ /* 0x001fc40004705670 */
[----:B-1----:R-:W-:-:S11]  /*06a0*/  ISETP.NE.AND P3, PT, R2, 0x1, PT ;  /* 0x000000010200780c */ /* 0x002fd60003f65270 */
[----:B------:R-:W-:Y:S01]  /*06b0*/  VOTEU.ALL UP0, P0 ;  /* 0x00000000003f7886 */ /* 0x000fe20000000000 */
[----:B------:R-:W-:Y:S01]  /*06c0*/  VOTEU.ALL UP1, P0 ;  /* 0x00000000003f7886 */ /* 0x000fe20000020000 */
[----:B------:R-:W-:Y:S01]  /*06d0*/  @P3 LOP3.LUT R6, R6, 0x800, RZ, 0xfc, !PT ;  /* 0x0000080006063812 */ /* 0x000fe200078efcff */
[----:B------:R-:W3:Y:S01]  /*06e0*/  @P3 LDC R17, c[0x0][0x10] ;  /* 0x00000400ff113b82 */ /* 0x000ee20000000800 */
[----:B------:R-:W-:Y:S01]  /*06f0*/  SHF.R.S32.HI R6, RZ, 0x1f, R5 ;  /* 0x0000001fff067819 */ /* 0x000fe20000011405 */
[----:B------:R-:W-:Y:S01]  /*0700*/  @!UP0 UMOV UR6, 0x400 ;  /* 0x0000040000068882 */ /* 0x000fe20000000000 */
[----:B------:R-:W-:-:S04]  /*0710*/  @!UP0 UIADD3 UR4, -UR4, 0x100000, URZ ;  /* 0x0010000004048890 */ /* 0x000fc8000fffe13f */
[----:B------:R-:W-:Y:S02]  /*0720*/  @!UP0 USHF.L.U32 UR5, UR4, 0xb, URZ ;  /* 0x0000000b04058899 */ /* 0x000fe4000800063f */
[----:B------:R-:W-:Y:S01]  /*0730*/  @!UP0 USHF.L.U32 UR4, UR4, 0x1, URZ ;  /* 0x0000000104048899 */ /* 0x000fe2000800063f */
[----:B------:R-:W-:Y:S01]  /*0740*/  @P3 IMAD.MOV.U32 R7, RZ, RZ, RZ ;  /* 0x000000ffff073224 */ /* 0x000fe200078e00ff */
[----:B------:R-:W-:Y:S01]  /*0750*/  LEA.HI R6, R6, R5, RZ, 0x2 ;  /* 0x0000000506067211 */ /* 0x000fe200078f10ff */
[----:B------:R-:W-:Y:S01]  /*0760*/  @P3 IMAD.MOV.U32 R11, RZ, RZ, RZ ;  /* 0x000000ffff0b3224 */ /* 0x000fe200078e00ff */
[----:B------:R-:W0:Y:S02]  /*0770*/  @!UP0 S2UR UR7, SR_CgaCtaId ;  /* 0x00000000000789c3 */ /* 0x000e240000008800 */
[----:B------:R-:W-:Y:S01]  /*0780*/  LOP3.LUT R0, R6, 0xfffffffc, RZ, 0xc0, !PT ;  /* 0xfffffffc06007812 */ /* 0x000fe200078ec0ff */
[----:B--2---:R-:W-:-:S04]  /*0790*/  @P3 IMAD.MOV.U32 R6, RZ, RZ, R3 ;  /* 0x000000ffff063224 */ /* 0x004fc800078e0003 */
[----:B------:R-:W-:Y:S01]  /*07a0*/  IMAD.IADD R0, R5, 0x1, -R0 ;  /* 0x0000000105007824 */ /* 0x000fe200078e0a00 */
[----:B------:R-:W1:Y:S01]  /*07b0*/  @!P3 LDC R9, c[0x0][0xc] ;  /* 0x00000300ff09bb82 */ /* 0x000e620000000800 */
[----:B------:R-:W-:Y:S02]  /*07c0*/  IMAD.MOV.U32 R5, RZ, RZ, RZ ;  /* 0x000000ffff057224 */ /* 0x000fe400078e00ff */
[----:B---3--:R-:W-:-:S04]  /*07d0*/  @P3 IMAD.WIDE.U32 R16, R4, R17, R6 ;  /* 0x0000001104103225 */ /* 0x008fc800078e0006 */
[----:B------:R-:W-:Y:S01]  /*07e0*/  @P3 IMAD.IADD R17, R17, 0x1, R11 ;  /* 0x0000000111113824 */ /* 0x000fe200078e020b */
[----:B0-----:R-:W-:Y:S01]  /*07f0*/  @!UP0 ULEA UR6, UR7, UR6, 0x18 ;  /* 0x0000000607068291 */ /* 0x001fe2000f8ec03f */
[----:B------:R-:W-:Y:S01]  /*0800*/  VOTEU.ALL UP0, P0 ;  /* 0x00000000003f7886 */ /* 0x000fe20000000000 */
[----:B------:R-:W-:-:S04]  /*0810*/  ISETP.NE.AND P0, PT, R0, 0x3, PT ;  /* 0x000000030000780c */ /* 0x000fc80003f05270 */
[----:B------:R-:W-:Y:S01]  /*0820*/  ISETP.EQ.OR P0, PT, R0, RZ, !P0 ;  /* 0x000000ff0000720c */ /* 0x000fe20004702670 */
[----:B-1----:R-:W-:-:S03]  /*0830*/  @!P3 IMAD.WIDE.U32 R6, R9, R3, R4 ;  /* 0x000000030906b225 */ /* 0x002fc600078e0004 */
[C---:B------:R-:W-:Y:S01]  /*0840*/  ISETP.EQ.AND P0, PT, R8.reuse, RZ, P0 ;  /* 0x000000ff0800720c */ /* 0x040fe20000702270 */
[----:B------:R-:W-:Y:S01]  /*0850*/  VIADD R8, R8, 0xffffffff ;  /* 0xffffffff08087836 */ /* 0x000fe20000000000 */
[----:B------:R-:W0:Y:S02]  /*0860*/  FENCE.VIEW.ASYNC.S ;  /* 0x00000000000073c6 */ /* 0x000e240000000000 */
[----:B0-----:R0:W1:Y:S01]  /*0870*/  @!UP0 SYNCS.EXCH.64 URZ, [UR6+0x1d0], UR4 ;  /* 0x0001d004063f85b2 */ /* 0x0010620008000100 */
[----:B------:R-:W-:Y:S01]  /*0880*/  @!P3 IMAD.MOV.U32 R16, RZ, RZ, R6 ;  /* 0x000000ffff10b224 */ /* 0x000fe200078e0006 */
[----:B------:R-:W-:Y:S01]  /*0890*/  SEL R19, RZ, 0x1, !P0 ;  /* 0x00000001ff137807 */ /* 0x000fe20004000000 */
[----:B------:R-:W-:Y:S01]  /*08a0*/  @!P3 IMAD.MOV.U32 R17, RZ, RZ, R7 ;  /* 0x000000ffff11b224 */ /* 0x000fe200078e0007 */
[----:B------:R-:W-:-:S04]  /*08b0*/  ISETP.GE.U32.AND P1, PT, R8, 0x2, PT ;  /* 0x000000020800780c */ /* 0x000fc80003f26070 */
[----:B------:R-:W-:Y:S01]  /*08c0*/  SEL R19, R19, 0x2, P1 ;  /* 0x0000000213137807 */ /* 0x000fe20000800000 */
[----:B------:R0:W1:Y:S01]  /*08d0*/  @!UP1 SYNCS.EXCH.64 URZ, [UR6+0x1d8], UR4 ;  /* 0x0001d804063f95b2 */ /* 0x0000620008000100 */
[----:B------:R-:W-:Y:S01]  /*08e0*/  NOP ;  /* 0x0000000000007918 */ /* 0x000fe20000000000 */
[----:B-1----:R-:W-:Y:S06]  /*08f0*/  BAR.SYNC.DEFER_BLOCKING 0x0 ;  /* 0x0000000000007b1d */ /* 0x002fec0000010000 */
[----:B------:R-:W-:Y:S05]  /*0900*/  @!P2 BRA `(.L_x_4) ;  /* 0x000000680054a947 */ /* 0x000fea0003800000 */
[----:B------:R-:W-:-:S13]  /*0910*/  ISETP.GT.U32.AND P0, PT, R8, 0x1, PT ;  /* 0x000000010800780c */ /* 0x000fda0003f04070 */
[----:B0-----:R-:W-:Y:S05]  /*0920*/  @P0 EXIT ;  /* 0x000000000000094d */ /* 0x001fea0003800000 */
[----:B------:R-:W-:Y:S01]  /*0930*/  ULDC.64 UR4, c[0x0][0x650] ;  /* 0x0001940000047ab9 */ /* 0x000fe20000000a00 */
[----:B------:R-:W-:Y:S01]  /*0940*/  PRMT R0, RZ, 0x7610, R0 ;  /* 0x00007610ff007816 */ /* 0x000fe20000000000 */
[----:B------:R-:W-:Y:S01]  /*0950*/  IMAD.MOV.U32 R91, RZ, RZ, -0x1 ;  /* 0xffffffffff5b7424 */ /* 0x000fe200078e00ff */
[----:B------:R-:W-:Y:S01]  /*0960*/  ISETP.GE.U32.AND P0, PT, R16, UR4, PT ;  /* 0x0000000410007c0c */ /* 0x000fe2000bf06070 */
[----:B------:R-:W-:Y:S02]  /*0970*/  IMAD.MOV.U32 R90, RZ, RZ, -0x1 ;  /* 0xffffffffff5a7424 */ /* 0x000fe400078e00ff */
[----:B------:R-:W-:Y:S01]  /*0980*/  IMAD.MOV.U32 R23, RZ, RZ, -0x1 ;  /* 0xffffffffff177424 */ /* 0x000fe200078e00ff */
[----:B------:R-:W-:-:S13]  /*0990*/  ISETP.GE.U32.AND.EX P0, PT, R17, UR5, PT, P0 ;  /* 0x0000000511007c0c */ /* 0x000fda000bf06100 */
[----:B------:R-:W-:Y:S05]  /*09a0*/  @P0 BRA `(.L_x_5) ;  /* 0x0000000400540947 */ /* 0x000fea0003800000 */
[----:B------:R-:W0:Y:S01]  /*09b0*/  LDC.64 R14, c[0x0][0x628] ;  /* 0x00018a00ff0e7b82 */ /* 0x000e220000000a00 */
[----:B------:R-:W-:Y:S02]  /*09c0*/  IMAD.MOV.U32 R6, RZ, RZ, R16 ;  /* 0x000000ffff067224 */ /* 0x000fe400078e0010 */
[----:B------:R-:W-:-:S05]  /*09d0*/  IMAD.MOV.U32 R7, RZ, RZ, R17 ;  /* 0x000000ffff077224 */ /* 0x000fca00078e0011 */
[----:B------:R-:W1:Y:S08]  /*09e0*/  LDC R0, c[0x0][0x630] ;  /* 0x00018c00ff007b82 */ /* 0x000e700000000800 */
[----:B------:R-:W2:Y:S01]  /*09f0*/  LDC.64 R20, c[0x0][0x620] ;  /* 0x00018800ff147b82 */ /* 0x000ea20000000a00 */
[----:B0-----:R-:W-:-:S04]  /*0a00*/  ISETP.NE.U32.AND P0, PT, R14, RZ, PT ;  /* 0x000000ff0e00720c */ /* 0x001fc80003f05070 */
[----:B------:R-:W-:-:S13]  /*0a10*/  ISETP.NE.AND.EX P0, PT, R15, RZ, PT, P0 ;  /* 0x000000ff0f00720c */ /* 0x000fda0003f05300 */
[----:B-12---:R-:W-:Y:S05]  /*0a20*/  @!P0 BRA `(.L_x_6) ;  /* 0x0000000000288947 */ /* 0x006fea0003800000 */
[----:B------:R-:W0:Y:S02]  /*0a30*/  LDC R11, c[0x0][0x634] ;  /* 0x00018d00ff0b7b82 */ /* 0x000e240000000800 */
[----:B0-----:R-:W-:-:S05]  /*0a40*/  IADD3 R11, P0, R16, R11, RZ ;  /* 0x0000000b100b7210 */ /* 0x001fca0007f1e0ff */
[----:B------:R-:W-:-:S04]  /*0a50*/  IMAD.X R13, RZ, RZ, R17, P0 ;  /* 0x000000ffff0d7224 */ /* 0x000fc800000e0611 */
[----:B------:R-:W-:-:S04]  /*0a60*/  IMAD.WIDE.U32 R6, R13, R14, RZ ;  /* 0x0000000e0d067225 */ /* 0x000fc800078e00ff */
[----:B------:R-:W-:-:S04]  /*0a70*/  IMAD.WIDE.U32 R8, P0, R11, R15, R6 ;  /* 0x0000000f0b087225 */ /* 0x000fc80007800006 */
[----:B------:R-:W-:-:S04]  /*0a80*/  IMAD.WIDE.U32 R6, R11, R14, RZ ;  /* 0x0000000e0b067225 */ /* 0x000fc800078e00ff */
[----:B------:R-:W-:Y:S01]  /*0a90*/  IMAD.X R11, RZ, RZ, RZ, P0 ;  /* 0x000000ffff0b7224 */ /* 0x000fe200000e06ff */
[----:B------:R-:W-:Y:S01]  /*0aa0*/  IADD3 RZ, P0, R7, R8, RZ ;  /* 0x0000000807ff7210 */ /* 0x000fe20007f1e0ff */
[----:B------:R-:W-:-:S04]  /*0ab0*/  IMAD.MOV.U32 R10, RZ, RZ, R9 ;  /* 0x000000ffff0a7224 */ /* 0x000fc800078e0009 */
[----:B------:R-:W-:-:S08]  /*0ac0*/  IMAD.WIDE.U32.X R6, R13, R15, R10, P0 ;  /* 0x0000000f0d067225 */ /* 0x000fd000000e040a */
.L_x_6:
[-CC-:B------:R-:W-:Y:S01]  /*0ad0*/  SHF.R.U64 R23, R6, R0.reuse, R7.reuse ;  /* 0x0000000006177219 */ /* 0x180fe20000001207 */
[----:B------:R-:W0:Y:S01]  /*0ae0*/  LDC R10, c[0x0][0x618] ;  /* 0x00018600ff0a7b82 */ /* 0x000e220000000800 */
[----:B------:R-:W-:Y:S01]  /*0af0*/  SHF.R.U32.HI R5, RZ, R0, R7 ;  /* 0x00000000ff057219 */ /* 0x000fe20000011607 */
[----:B------:R-:W-:Y:S01]  /*0b00*/  ULDC UR4, c[0x0][0x150] ;  /* 0x0000540000047ab9 */ /* 0x000fe20000000800 */
[----:B------:R-:W-:Y:S02]  /*0b10*/  IADD3 R9, P0, RZ, -R23, RZ ;  /* 0x80000017ff097210 */ /* 0x000fe40007f1e0ff */
[----:B------:R-:W-:-:S03]  /*0b20*/  I2FP.F32.U32 R0, R4 ;  /* 0x0000000400007245 */ /* 0x000fc60000201000 */
[----:B------:R-:W1:Y:S01]  /*0b30*/  LDC.64 R28, c[0x0][0x640] ;  /* 0x00019000ff1c7b82 */ /* 0x000e620000000a00 */
[----:B------:R-:W-:Y:S02]  /*0b40*/  IMAD.X R11, RZ, RZ, ~R5, P0 ;  /* 0x000000ffff0b7224 */ /* 0x000fe400000e0e05 */
[----:B------:R-:W-:Y:S01]  /*0b50*/  FMUL R0, R0, UR4 ;  /* 0x0000000400007c20 */ /* 0x000fe20008400000 */
[----:B------:R-:W-:Y:S01]  /*0b60*/  IMAD.WIDE.U32 R6, R9, R20, R16 ;  /* 0x0000001409067225 */ /* 0x000fe200078e0010 */
[----:B------:R-:W-:-:S03]  /*0b70*/  ULDC UR4, c[0x0][0x154] ;  /* 0x0000550000047ab9 */ /* 0x000fc60000000800 */
[----:B------:R-:W-:Y:S01]  /*0b80*/  IMAD R8, R11, R20, RZ ;  /* 0x000000140b087224 */ /* 0x000fe200078e02ff */
[----:B------:R-:W2:Y:S01]  /*0b90*/  LDC R5, c[0x0][0x144] ;  /* 0x00005100ff057b82 */ /* 0x000ea20000000800 */
[----:B------:R-:W3:Y:S02]  /*0ba0*/  F2I.U32.TRUNC.NTZ R0, R0 ;  /* 0x0000000000007305 */ /* 0x000ee4000020f000 */
[----:B------:R-:W-:-:S04]  /*0bb0*/  IMAD R9, R9, R21, R8 ;  /* 0x0000001509097224 */ /* 0x000fc800078e0208 */
[----:B------:R-:W-:Y:S01]  /*0bc0*/  IMAD.IADD R7, R7, 0x1, R9 ;  /* 0x0000000107077824 */ /* 0x000fe200078e0209 */
[----:B------:R-:W4:Y:S01]  /*0bd0*/  LDC R12, c[0x0][0x608] ;  /* 0x00018200ff0c7b82 */ /* 0x000f220000000800 */
[----:B------:R-:W-:-:S03]  /*0be0*/  IMAD.MOV.U32 R9, RZ, RZ, -0x1 ;  /* 0xffffffffff097424 */ /* 0x000fc600078e00ff */
[-CC-:B0-----:R-:W-:Y:S02]  /*0bf0*/  SHF.R.U64 R20, R6, R10.reuse, R7.reuse ;  /* 0x0000000a06147219 */ /* 0x181fe40000001207 */
[----:B------:R-:W-:Y:S02]  /*0c00*/  I2FP.F32.U32 R6, R3 ;  /* 0x0000000300067245 */ /* 0x000fe40000201000 */
[----:B------:R-:W0:Y:S01]  /*0c10*/  LDC R26, c[0x0][0x658] ;  /* 0x00019600ff1a7b82 */ /* 0x000e220000000800 */
[----:B-1----:R-:W-:Y:S01]  /*0c20*/  ISETP.NE.U32.AND P0, PT, R28, RZ, PT ;  /* 0x000000ff1c00720c */ /* 0x002fe20003f05070 */
[----:B---3--:R-:W-:Y:S01]  /*0c30*/  IMAD.MOV R8, RZ, RZ, -R0 ;  /* 0x000000ffff087224 */ /* 0x008fe200078e0a00 */
[----:B------:R-:W-:Y:S01]  /*0c40*/  SHF.R.U32.HI R7, RZ, R10, R7 ;  /* 0x0000000aff077219 */ /* 0x000fe20000011607 */
[----:B------:R-:W-:Y:S01]  /*0c50*/  FMUL R6, R6, UR4 ;  /* 0x0000000406067c20 */ /* 0x000fe20008400000 */
[----:B------:R-:W-:-:S03]  /*0c60*/  ISETP.NE.AND.EX P0, PT, R29, RZ, PT, P0 ;  /* 0x000000ff1d00720c */ /* 0x000fc60003f05300 */
[----:B------:R-:W1:Y:S01]  /*0c70*/  LDC R14, c[0x0][0x148] ;  /* 0x00005200ff0e7b82 */ /* 0x000e620000000800 */
[----:B--2---:R-:W-:-:S07]  /*0c80*/  IMAD R0, R5, R8, R4 ;  /* 0x0000000805007224 */ /* 0x004fce00078e0204 */
[----:B------:R-:W2:Y:S01]  /*0c90*/  LDC R24, c[0x0][0x600] ;  /* 0x00018000ff187b82 */ /* 0x000ea20000000800 */
[-CC-:B----4-:R-:W-:Y:S02]  /*0ca0*/  SHF.R.U64 R30, R20, R12.reuse, R7.reuse ;  /* 0x0000000c141e7219 */ /* 0x190fe40000001207 */
[----:B------:R-:W-:Y:S01]  /*0cb0*/  SHF.R.U32.HI R5, RZ, R12, R7 ;  /* 0x0000000cff057219 */ /* 0x000fe20000011607 */
[----:B------:R-:W-:Y:S01]  /*0cc0*/  IMAD.MOV.U32 R7, RZ, RZ, 0x1 ;  /* 0x00000001ff077424 */ /* 0x000fe200078e00ff */
[----:B------:R3:W4:Y:S03]  /*0cd0*/  F2I.U32.TRUNC.NTZ R12, R6 ;  /* 0x00000006000c7305 */ /* 0x000726000020f000 */
[----:B------:R-:W1:Y:S01]  /*0ce0*/  LDC R15, c[0x0][0x648] ;  /* 0x00019200ff0f7b82 */ /* 0x000e620000000800 */
[-C--:B0-----:R-:W-:Y:S02]  /*0cf0*/  SHF.L.U32 R4, R9, R26.reuse, RZ ;  /* 0x0000001a09047219 */ /* 0x081fe400000006ff */
[----:B------:R-:W-:-:S02]  /*0d00*/  SHF.R.U64 R32, R30, R26, R5 ;  /* 0x0000001a1e207219 */ /* 0x000fc40000001205 */
[----:B------:R-:W-:Y:S02]  /*0d10*/  LOP3.LUT R11, RZ, R4, RZ, 0x33, !PT ;  /* 0x00000004ff0b7212 */ /* 0x000fe400078e33ff */
[-C--:B------:R-:W-:Y:S01]  /*0d20*/  SHF.R.U32.HI R5, RZ, R26.reuse, R5 ;  /* 0x0000001aff057219 */ /* 0x080fe20000011605 */
[----:B------:R-:W0:Y:S01]  /*0d30*/  LDC R21, c[0x0][0x638] ;  /* 0x00018e00ff157b82 */ /* 0x000e220000000800 */
[----:B------:R-:W-:Y:S01]  /*0d40*/  SHF.L.U32 R10, R7, R26, RZ ;  /* 0x0000001a070a7219 */ /* 0x000fe200000006ff */
[----:B------:R-:W-:-:S06]  /*0d50*/  IMAD.MOV.U32 R4, RZ, RZ, R32 ;  /* 0x000000ffff047224 */ /* 0x000fcc00078e0020 */
[----:B------:R-:W0:Y:S01]  /*0d60*/  LDC R91, c[0x0][0x610] ;  /* 0x00018400ff5b7b82 */ /* 0x000e220000000800 */
[----:B---34-:R-:W-:Y:S05]  /*0d70*/  @!P0 BRA `(.L_x_7) ;  /* 0x0000000000288947 */ /* 0x018fea0003800000 */
[----:B------:R-:W3:Y:S02]  /*0d80*/  LDC R9, c[0x0][0x64c] ;  /* 0x00019300ff097b82 */ /* 0x000ee40000000800 */
[----:B---3--:R-:W-:-:S05]  /*0d90*/  IADD3 R9, P0, R32, R9, RZ ;  /* 0x0000000920097210 */ /* 0x008fca0007f1e0ff */
        /* <DEDUP_REMOVED lines=8> */
.L_x_7:
[----:B-1----:R-:W-:Y:S01]  /*0e20*/  SHF.R.U64 R4, R4, R15, R5 ;  /* 0x0000000f04047219 */ /* 0x002fe20000001205 */
[----:B--2---:R-:W-:Y:S01]  /*0e30*/  VIADD R5, R24, 0xffffffff ;  /* 0xffffffff18057836 */ /* 0x004fe20000000000 */
[----:B------:R-:W-:Y:S01]  /*0e40*/  LOP3.LUT R11, R30, R11, RZ, 0xc0, !PT ;  /* 0x0000000b1e0b7212 */ /* 0x000fe200078ec0ff */
[----:B------:R-:W-:Y:S02]  /*0e50*/  IMAD.MOV R12, RZ, RZ, -R12 ;  /* 0x000000ffff0c7224 */ /* 0x000fe400078e0a0c */
[----:B------:R-:W-:Y:S02]  /*0e60*/  IMAD.MOV R6, RZ, RZ, -R4 ;  /* 0x000000ffff067224 */ /* 0x000fe400078e0a04 */
[----:B------:R-:W-:Y:S01]  /*0e70*/  IMAD R11, R10, R4, R11 ;  /* 0x000000040a0b7224 */ /* 0x000fe200078e020b */
[----:B------:R-:W-:Y:S01]  /*0e80*/  LOP3.LUT R4, R20, R5, RZ, 0xc0, !PT ;  /* 0x0000000514047212 */ /* 0x000fe200078ec0ff */
[----:B------:R-:W-:Y:S02]  /*0e90*/  @P3 IMAD R0, R14, R12, R3 ;  /* 0x0000000c0e003224 */ /* 0x000fe400078e0203 */
[----:B0-----:R-:W-:-:S02]  /*0ea0*/  IMAD R3, R6, R21, R32 ;  /* 0x0000001506037224 */ /* 0x001fc400078e0220 */
[----:B------:R-:W-:Y:S02]  /*0eb0*/  IMAD R91, R11, R91, R0 ;  /* 0x0000005b0b5b7224 */ /* 0x000fe400078e0200 */
[----:B------:R-:W-:Y:S02]  /*0ec0*/  IMAD R4, R3, R24, R4 ;  /* 0x0000001803047224 */ /* 0x000fe400078e0204 */
[----:B------:R-:W-:-:S03]  /*0ed0*/  IMAD.MOV.U32 R0, RZ, RZ, 0x1 ;  /* 0x00000001ff007424 */ /* 0x000fc600078e00ff */
[----:B------:R-:W-:Y:S02]  /*0ee0*/  SEL R90, R4, R91, !P3 ;  /* 0x0000005b045a7207 */ /* 0x000fe40005800000 */
[----:B------:R-:W-:-:S07]  /*0ef0*/  SEL R91, R91, R4, !P3 ;  /* 0x000000045b5b7207 */ /* 0x000fce0005800000 */
.L_x_5:
[----:B------:R-:W-:-:S08]  /*0f00*/  NOP ;  /* 0x0000000000007918 */ /* 0x000fd00000000000 */
[----:B------:R-:W0:Y:S02]  /*0f10*/  USETMAXREG.TRY_ALLOC.CTAPOOL UP0, 0xe8 ;  /* 0x000000e8000079c8 */ /* 0x000e240008000600 */
[----:B0-----:R-:W-:-:S13]  /*0f20*/  PLOP3.LUT P0, PT, PT, PT, UP0, 0x80, 0x0 ;  /* 0x000000000000781c */ /* 0x001fda0003f0f008 */
[----:B------:R-:W-:Y:S05]  /*0f30*/  @!P0 BRA `(.L_x_5) ;  /* 0xfffffffc00f08947 */ /* 0x000fea000383ffff */
[----:B------:R-:W-:Y:S01]  /*0f40*/  ULDC.64 UR4, c[0x0][0x598] ;  /* 0x0001660000047ab9 */ /* 0x000fe20000000a00 */
[----:B------:R-:W-:Y:S01]  /*0f50*/  ULDC.64 UR36, c[0x0][0x208] ;  /* 0x0000820000247ab9 */ /* 0x000fe20000000a00 */
[----:B------:R-:W-:-:S04]  /*0f60*/  ISETP.NE.U32.AND P0, PT, RZ, UR4, PT ;  /* 0x00000004ff007c0c */ /* 0x000fc8000bf05070 */
[----:B------:R-:W-:-:S13]  /*0f70*/  ISETP.NE.AND.EX P0, PT, RZ, UR5, PT, P0 ;  /* 0x00000005ff007c0c */ /* 0x000fda000bf05300 */
[----:B------:R-:W-:Y:S05]  /*0f80*/  @!P0 BRA `(.L_x_8) ;  /* 0x00000000001c8947 */ /* 0x000fea0003800000 */
[----:B------:R-:W0:Y:S02]  /*0f90*/  LDC.64 R4, c[0x0][0x598] ;  /* 0x00016600ff047b82 */ /* 0x000e240000000a00 */
[----:B0-----:R-:W2:Y:S02]  /*0fa0*/  LDG.E.64 R4, desc[UR36][R4.64] ;  /* 0x0000002404047981 */ /* 0x001ea4000c1e1b00 */
[----:B--2---:R-:W-:-:S04]  /*0fb0*/  ISETP.NE.U32.AND P0, PT, R4, RZ, PT ;  /* 0x000000ff0400720c */ /* 0x004fc80003f05070 */
[----:B------:R-:W-:-:S13]  /*0fc0*/  ISETP.NE.AND.EX P0, PT, R5, RZ, PT, P0 ;  /* 0x000000ff0500720c */ /* 0x000fda0003f05300 */
[----:B------:R-:W-:Y:S05]  /*0fd0*/  @!P0 BRA `(.L_x_8) ;  /* 0x0000000000088947 */ /* 0x000fea0003800000 */
[----:B------:R0:W5:Y:S01]  /*0fe0*/  LD.E R88, desc[UR36][R4.64] ;  /* 0x0000002404587980 */ /* 0x000162000c101900 */
[----:B------:R-:W-:Y:S05]  /*0ff0*/  BRA `(.L_x_9) ;  /* 0x0000000000247947 */ /* 0x000fea0003800000 */
.L_x_8:
[----:B------:R-:W-:Y:S02]  /*1000*/  ULDC.64 UR4, c[0x0][0x588] ;  /* 0x0001620000047ab9 */ /* 0x000fe40000000a00 */
[----:B------:R-:W-:-:S04]  /*1010*/  ISETP.NE.U32.AND P0, PT, RZ, UR4, PT ;  /* 0x00000004ff007c0c */ /* 0x000fc8000bf05070 */
[----:B------:R-:W-:-:S13]  /*1020*/  ISETP.NE.AND.EX P0, PT, RZ, UR5, PT, P0 ;  /* 0x00000005ff007c0c */ /* 0x000fda000bf05300 */
[----:B------:R-:W-:Y:S05]  /*1030*/  @!P0 BRA `(.L_x_10) ;  /* 0x00000000000c8947 */ /* 0x000fea0003800000 */
[----:B------:R-:W0:Y:S02]  /*1040*/  LDC.64 R88, c[0x0][0x588] ;  /* 0x00016200ff587b82 */ /* 0x000e240000000a00 */
[----:B0-----:R1:W5:Y:S01]  /*1050*/  LDG.E R88, desc[UR36][R88.64] ;  /* 0x0000002458587981 */ /* 0x001362000c1e1900 */
[----:B------:R-:W-:Y:S05]  /*1060*/  BRA `(.L_x_9) ;  /* 0x0000000000087947 */ /* 0x000fea0003800000 */
.L_x_10:
[----:B------:R-:W-:Y:S02]  /*1070*/  ULDC UR4, c[0x0][0x580] ;  /* 0x0001600000047ab9 */ /* 0x000fe40000000800 */
[----:B------:R-:W-:-:S07]  /*1080*/  IMAD.U32 R88, RZ, RZ, UR4 ;  /* 0x00000004ff587e24 */ /* 0x000fce000f8e00ff */
.L_x_9:
[----:B------:R-:W-:Y:S02]  /*1090*/  ULDC.64 UR4, c[0x0][0x5a0] ;  /* 0x0001680000047ab9 */ /* 0x000fe40000000a00 */
[----:B------:R-:W-:-:S04]  /*10a0*/  ISETP.NE.U32.AND P0, PT, RZ, UR4, PT ;  /* 0x00000004ff007c0c */ /* 0x000fc8000bf05070 */
[----:B------:R-:W-:-:S13]  /*10b0*/  ISETP.NE.AND.EX P0, PT, RZ, UR5, PT, P0 ;  /* 0x00000005ff007c0c */ /* 0x000fda000bf05300 */
[----:B------:R-:W-:Y:S05]  /*10c0*/  @!P0 BRA `(.L_x_11) ;  /* 0x00000000001c8947 */ /* 0x000fea0003800000 */
[----:B0-----:R-:W0:Y:S02]  /*10d0*/  LDC.64 R4, c[0x0][0x5a0] ;  /* 0x00016800ff047b82 */ /* 0x001e240000000a00 */
[----:B0-----:R-:W2:Y:S02]  /*10e0*/  LDG.E.64 R4, desc[UR36][R4.64] ;  /* 0x0000002404047981 */ /* 0x001ea4000c1e1b00 */
[----:B--2---:R-:W-:-:S04]  /*10f0*/  ISETP.NE.U32.AND P0, PT, R4, RZ, PT ;  /* 0x000000ff0400720c */ /* 0x004fc80003f05070 */
[----:B------:R-:W-:-:S13]  /*1100*/  ISETP.NE.AND.EX P0, PT, R5, RZ, PT, P0 ;  /* 0x000000ff0500720c */ /* 0x000fda0003f05300 */
[----:B------:R-:W-:Y:S05]  /*1110*/  @!P0 BRA `(.L_x_11) ;  /* 0x0000000000088947 */ /* 0x000fea0003800000 */
[----:B-1----:R0:W5:Y:S01]  /*1120*/  LD.E R89, desc[UR36][R4.64] ;  /* 0x0000002404597980 */ /* 0x002162000c101900 */
[----:B------:R-:W-:Y:S05]  /*1130*/  BRA `(.L_x_12) ;  /* 0x0000000000247947 */ /* 0x000fea0003800000 */
.L_x_11:
[----:B------:R-:W-:Y:S02]  /*1140*/  ULDC.64 UR4, c[0x0][0x590] ;  /* 0x0001640000047ab9 */ /* 0x000fe40000000a00 */
[----:B------:R-:W-:-:S04]  /*1150*/  ISETP.NE.U32.AND P0, PT, RZ, UR4, PT ;  /* 0x00000004ff007c0c */ /* 0x000fc8000bf05070 */
[----:B------:R-:W-:-:S13]  /*1160*/  ISETP.NE.AND.EX P0, PT, RZ, UR5, PT, P0 ;  /* 0x00000005ff007c0c */ /* 0x000fda000bf05300 */
[----:B------:R-:W-:Y:S05]  /*1170*/  @!P0 BRA `(.L_x_13) ;  /* 0x00000000000c8947 */ /* 0x000fea0003800000 */
[----:B0-----:R-:W1:Y:S02]  /*1180*/  LDC.64 R4, c[0x0][0x590] ;  /* 0x00016400ff047b82 */ /* 0x001e640000000a00 */
[----:B-1----:R1:W5:Y:S01]  /*1190*/  LDG.E R89, desc[UR36][R4.64] ;  /* 0x0000002404597981 */ /* 0x002362000c1e1900 */
[----:B------:R-:W-:Y:S05]  /*11a0*/  BRA `(.L_x_12) ;  /* 0x0000000000087947 */ /* 0x000fea0003800000 */
.L_x_13:
[----:B------:R-:W-:Y:S02]  /*11b0*/  ULDC UR4, c[0x0][0x584] ;  /* 0x0001610000047ab9 */ /* 0x000fe40000000800 */
[----:B-1----:R-:W-:-:S07]  /*11c0*/  IMAD.U32 R89, RZ, RZ, UR4 ;  /* 0x00000004ff597e24 */ /* 0x002fce000f8e00ff */
.L_x_12:
[----:B------:R-:W-:-:S13]  /*11d0*/  LOP3.LUT P0, RZ, R0, 0xff, RZ, 0xc0, !PT ;  /* 0x000000ff00ff7812 */ /* 0x000fda000780c0ff */
[----:B------:R-:W-:Y:S05]  /*11e0*/  @!P0 EXIT ;  /* 0x000000000000894d */ /* 0x000fea0003800000 */
[----:B------:R-:W-:Y:S01]  /*11f0*/  ULDC UR4, c[0x0][0x28c] ;  /* 0x0000a30000047ab9 */ /* 0x000fe20000000800 */
[----:B------:R-:W-:Y:S01]  /*1200*/  LOP3.LUT R102, R19, 0x1, RZ, 0xfc, !PT ;  /* 0x0000000113667812 */ /* 0x000fe200078efcff */
[----:B------:R-:W-:Y:S01]  /*1210*/  UIADD3 UR4, UR4, 0xf, URZ ;  /* 0x0000000f04047890 */ /* 0x000fe2000fffe03f */
[----:B------:R-:W-:Y:S01]  /*1220*/  UMOV UR38, URZ ;  /* 0x0000003f00267c82 */ /* 0x000fe20008000000 */
[----:B------:R-:W-:Y:S02]  /*1230*/  UMOV UR39, URZ ;  /* 0x0000003f00277c82 */ /* 0x000fe40008000000 */
[----:B------:R-:W-:-:S04]  /*1240*/  USHF.R.S32.HI UR5, URZ, 0x1f, UR4 ;  /* 0x0000001f3f057899 */ /* 0x000fc80008011404 */
[----:B------:R-:W-:-:S04]  /*1250*/  ULEA.HI UR5, UR5, UR4, URZ, 0x4 ;  /* 0x0000000405057291 */ /* 0x000fc8000f8f203f */
[----:B------:R-:W-:-:S12]  /*1260*/  USHF.R.S32.HI UR40, URZ, 0x4, UR5 ;  /* 0x000000043f287899 */ /* 0x000fd80008011405 */
.L_x_157:
[----:B------:R-:W-:Y:S01]  /*1270*/  LOP3.LUT R0, R18, 0x80, RZ, 0xc0, !PT ;  /* 0x0000008012007812 */ /* 0x000fe200078ec0ff */
[----:B------:R-:W2:Y:S01]  /*1280*/  S2UR UR6, SR_CgaCtaId ;  /* 0x00000000000679c3 */ /* 0x000ea20000008800 */
[----:B------:R-:W-:Y:S02]  /*1290*/  UMOV UR41, 0x400 ;  /* 0x0000040000297882 */ /* 0x000fe40000000000 */
[----:B------:R-:W-:-:S06]  /*12a0*/  SHF.R.U32.HI R0, RZ, 0x7, R0 ;  /* 0x00000007ff007819 */ /* 0x000fcc0000011600 */
[----:B---3--:R-:W3:Y:S01]  /*12b0*/  SHFL.IDX PT, R0, R0, RZ, 0x1f ;  /* 0x00001fff00007589 */ /* 0x008ee200000e0000 */
[----:B--2---:R-:W-:Y:S01]  /*12c0*/  ULEA UR41, UR6, UR41, 0x18 ;  /* 0x0000002906297291 */ /* 0x004fe2000f8ec03f */
[----:B---3--:R-:W-:-:S13]  /*12d0*/  R2UR UR4, R0 ;  /* 0x00000000000472ca */ /* 0x008fda00000e0000 */
[----:B------:R-:W-:-:S04]  /*12e0*/  ULEA.HI UR5, UR4, UR4, URZ, 0x1 ;  /* 0x0000000404057291 */ /* 0x000fc8000f8f083f */
[----:B------:R-:W-:-:S04]  /*12f0*/  ULOP3.LUT UR5, UR5, 0x1ffffe, URZ, 0xc0, !UPT ;  /* 0x001ffffe05057892 */ /* 0x000fc8000f8ec03f */
[----:B------:R-:W-:-:S03]  /*1300*/  UIADD3 UR5, UR4, -UR5, URZ ;  /* 0x8000000504057290 */ /* 0x000fc6000fffe03f */
[----:B------:R-:W-:Y:S01]  /*1310*/  ULDC UR4, c[0x0][0x28c] ;  /* 0x0000a30000047ab9 */ /* 0x000fe20000000800 */
[----:B------:R-:W-:Y:S01]  /*1320*/  ULEA UR5, UR5, UR41, 0xb ;  /* 0x0000002905057291 */ /* 0x000fe2000f8e583f */
[----:B------:R-:W-:-:S03]  /*1330*/  ISETP.LT.AND P0, PT, RZ, UR4, PT ;  /* 0x00000004ff007c0c */ /* 0x000fc6000bf01270 */
[----:B------:R-:W-:-:S04]  /*1340*/  UIADD3 UR5, UR5, 0x280, URZ ;  /* 0x0000028005057890 */ /* 0x000fc8000fffe03f */
[----:B------:R-:W-:-:S04]  /*1350*/  USHF.R.U32.HI UR5, URZ, 0x4, UR5 ;  /* 0x000000043f057899 */ /* 0x000fc80008011605 */
[----:B------:R-:W-:Y:S02]  /*1360*/  ULOP3.LUT UR42, UR5, 0x3fff, URZ, 0xc0, !UPT ;  /* 0x00003fff052a7892 */ /* 0x000fe4000f8ec03f */
[----:B01--45:R-:W-:Y:S10]  /*1370*/  @P0 BRA `(.L_x_14) ;  /* 0x0000000000400947 */ /* 0x033ff40003800000 */
[----:B------:R-:W-:Y:S01]  /*1380*/  MOV R0, 0x0 ;  /* 0x0000000000007802 */ /* 0x000fe20000000f00 */
[----:B------:R-:W-:Y:S01]  /*1390*/  ULDC.64 UR4, c[0x4][0x68] ;  /* 0x01001a0000047ab9 */ /* 0x000fe20000000a00 */
[----:B------:R-:W-:Y:S01]  /*13a0*/  ULDC.64 UR6, c[0x4][0x8] ;  /* 0x0100020000067ab9 */ /* 0x000fe20000000a00 */
[----:B01----:R-:W-:Y:S01]  /*13b0*/  IMAD.U32 R4, RZ, RZ, UR4 ;  /* 0x00000004ff047e24 */ /* 0x003fe2000f8e00ff */
[----:B------:R0:W1:Y:S01]  /*13c0*/  LDC.64 R14, c[0x4][R0] ;  /* 0x01000000000e7b82 */ /* 0x0000620000000a00 */
[----:B------:R-:W-:Y:S01]  /*13d0*/  IMAD.U32 R5, RZ, RZ, UR5 ;  /* 0x00000005ff057e24 */ /* 0x000fe2000f8e00ff */
[----:B------:R-:W-:Y:S01]  /*13e0*/  ULDC.64 UR4, c[0x4][0x70] ;  /* 0x01001c0000047ab9 */ /* 0x000fe20000000a00 */
[----:B------:R-:W-:Y:S02]  /*13f0*/  IMAD.U32 R10, RZ, RZ, UR6 ;  /* 0x00000006ff0a7e24 */ /* 0x000fe4000f8e00ff */
[----:B------:R-:W-:Y:S02]  /*1400*/  IMAD.U32 R6, RZ, RZ, UR4 ;  /* 0x00000004ff067e24 */ /* 0x000fe4000f8e00ff */
[----:B------:R-:W-:-:S02]  /*1410*/  IMAD.U32 R7, RZ, RZ, UR5 ;  /* 0x00000005ff077e24 */ /* 0x000fc4000f8e00ff */
[----:B------:R-:W-:Y:S02]  /*1420*/  IMAD.U32 R11, RZ, RZ, UR7 ;  /* 0x00000007ff0b7e24 */ /* 0x000fe4000f8e00ff */
[----:B------:R-:W-:Y:S02]  /*1430*/  IMAD.MOV.U32 R8, RZ, RZ, 0x1e1 ;  /* 0x000001e1ff087424 */ /* 0x000fe400078e00ff */
[----:B------:R-:W-:Y:S02]  /*1440*/  IMAD.MOV.U32 R12, RZ, RZ, 0x1 ;  /* 0x00000001ff0c7424 */ /* 0x000fe400078e00ff */
[----:B0-----:R-:W-:-:S07]  /*1450*/  IMAD.MOV.U32 R13, RZ, RZ, RZ ;  /* 0x000000ffff0d7224 */ /* 0x001fce00078e00ff */
[----:B------:R-:W-:-:S07]  /*1460*/  LEPC R20, `(.L_x_14) ;  /* 0x000000001014794e */ /* 0x000fce0000000000 */
[----:B-1---5:R-:W-:Y:S05]  /*1470*/  CALL.ABS.NOINC R14 ;  /* 0x000000000e007343 */ /* 0x022fea0003c00000 */
.L_x_14:
[----:B------:R-:W-:-:S13]  /*1480*/  ISETP.NE.AND P0, PT, R102, 0x3, PT ;  /* 0x000000036600780c */ /* 0x000fda0003f05270 */
[----:B------:R-:W-:Y:S05]  /*1490*/  @!P0 BRA `(.L_x_15) ;  /* 0x0000000000048947 */ /* 0x000fea0003800000 */
[----:B------:R-:W-:Y:S01]  /*14a0*/  BPT.TRAP 0x1 ;  /* 0x000000040000795c */ /* 0x000fe20000300000 */
.L_x_15:
[----:B------:R-:W-:Y:S02]  /*14b0*/  IMAD.U32 R3, RZ, RZ, UR39 ;  /* 0x00000027ff037e24 */ /* 0x000fe4000f8e00ff */
[----:B------:R-:W-:-:S03]  /*14c0*/  IMAD.U32 R0, RZ, RZ, UR38 ;  /* 0x00000026ff007e24 */ /* 0x000fc6000f8e00ff */
[----:B------:R-:W-:Y:S02]  /*14d0*/  LEA R3, R3, UR41, 0x3 ;  /* 0x0000002903037c11 */ /* 0x000fe4000f8e18ff */
[----:B------:R-:W-:-:S04]  /*14e0*/  SHF.L.U32 R0, R0, 0x1f, RZ ;  /* 0x0000001f00007819 */ /* 0x000fc800000006ff */
[----:B------:R2:W3:Y:S01]  /*14f0*/  SYNCS.PHASECHK.TRANS64.TRYWAIT P1, [R3+URZ], R0 ;  /* 0x00000000030075a7 */ /* 0x0004e2000802017f */
[----:B------:R-:W-:Y:S05]  /*1500*/  @!P0 BRA `(.L_x_16) ;  /* 0x0000000000048947 */ /* 0x000fea0003800000 */
[----:B------:R-:W-:Y:S01]  /*1510*/  BPT.TRAP 0x1 ;  /* 0x000000040000795c */ /* 0x000fe20000300000 */
.L_x_16:
[----:B---3--:R-:W-:Y:S05]  /*1520*/  @P1 BRA `(.L_x_17) ;  /* 0x0000000000081947 */ /* 0x008fea0003800000 */
[----:B------:R-:W3:Y:S02]  /*1530*/  SYNCS.PHASECHK.TRANS64.TRYWAIT P1, [R3+URZ], R0 ;  /* 0x00000000030075a7 */ /* 0x000ee4000802017f */
[----:B---3--:R-:W-:Y:S05]  /*1540*/  @!P1 BRA `(.L_x_18) ;  /* 0x0000008000309947 */ /* 0x008fea0003800000 */
.L_x_17:
[----:B------:R-:W-:-:S04]  /*1550*/  UISETP.LT.AND UP0, UPT, UR40, 0x1, UPT ;  /* 0x000000012800788c */ /* 0x000fc8000bf01270 */
[----:B------:R-:W-:-:S06]  /*1560*/  USEL UR4, UR40, 0x1, UP0 ;  /* 0x0000000128047887 */ /* 0x000fcc0008000000 */
[----:B--23--:R-:W-:Y:S01]  /*1570*/  IMAD.U32 R0, RZ, RZ, UR4 ;  /* 0x00000004ff007e24 */ /* 0x00cfe2000f8e00ff */
[----:B------:R-:W-:Y:S05]  /*1580*/  WARPSYNC.ALL ;  /* 0x0000000000007948 */ /* 0x000fea0003800000 */
[----:B------:R-:W-:-:S04]  /*1590*/  IADD3 R0, -R0, UR40, RZ ;  /* 0x0000002800007c10 */ /* 0x000fc8000fffe1ff */
[----:B------:R-:W-:Y:S01]  /*15a0*/  ISETP.GE.AND P1, PT, R0, 0x1, PT ;  /* 0x000000010000780c */ /* 0x000fe20003f26270 */
[----:B------:R-:W-:Y:S01]  /*15b0*/  UIADD3 UR4, UR41, 0x2a280, URZ ;  /* 0x0002a28029047890 */ /* 0x000fe2000fffe03f */
[----:B------:R-:W-:Y:S01]  /*15c0*/  WARPGROUP.ARRIVE ;  /* 0x00000000000079c5 */ /* 0x000fe20000000000 */
[----:B------:R-:W-:Y:S02]  /*15d0*/  ULOP3.LUT UR42, UR42, 0x10000, URZ, 0xfc, !UPT ;  /* 0x000100002a2a7892 */ /* 0x000fe4000f8efc3f */
[----:B------:R-:W-:Y:S01]  /*15e0*/  USHF.R.U32.HI UR4, URZ, 0x4, UR4 ;  /* 0x000000043f047899 */ /* 0x000fe20008011604 */
[----:B------:R-:W-:Y:S01]  /*15f0*/  UMOV UR5, 0xc0000010 ;  /* 0xc000001000057882 */ /* 0x000fe20000000000 */
[----:B------:R-:W-:Y:S02]  /*1600*/  UMOV UR7, 0xc0000010 ;  /* 0xc000001000077882 */ /* 0x000fe40000000000 */
[----:B------:R-:W-:-:S04]  /*1610*/  ULOP3.LUT UR4, UR4, 0x3fff, URZ, 0xc0, !UPT ;  /* 0x00003fff04047892 */ /* 0x000fc8000f8ec03f */
[----:B------:R-:W-:Y:S02]  /*1620*/  ULOP3.LUT UR11, UR4, 0x10000, URZ, 0xfc, !UPT ;  /* 0x00010000040b7892 */ /* 0x000fe4000f8efc3f */
[----:B------:R-:W-:Y:S02]  /*1630*/  UIMAD UR4, UR39, 0x180, UR42 ;  /* 0x00000180270478a4 */ /* 0x000fe4000f8e022a */
[----:B------:R-:W-:Y:S02]  /*1640*/  ULEA UR6, UR39, UR11, 0x7 ;  /* 0x0000000b27067291 */ /* 0x000fe4000f8e383f */
[----:B------:R-:W-:-:S07]  /*1650*/  UIADD3 UR8, UR4, 0x100, URZ ;  /* 0x0000010004087890 */ /* 0x000fce000fffe03f */
[----:B------:R-:W-:Y:S01]  /*1660*/  HGMMA.64x64x16.F32 R56, gdesc[UR4], RZ, !UPT, gsb0 ;  /* 0x00e00000043879f0 */ /* 0x000fe2000c0008ff */
[----:B------:R-:W-:Y:S01]  /*1670*/  UMOV UR4, UR8 ;  /* 0x0000000800047c82 */ /* 0x000fe20008000000 */
[----:B------:R-:W-:Y:S01]  /*1680*/  UMOV UR5, 0xc0000010 ;  /* 0xc000001000057882 */ /* 0x000fe20000000000 */
[----:B------:R-:W-:Y:S02]  /*1690*/  WARPGROUP.DEPBAR.LE gsb0, 0x0 ;  /* 0x00008000000079c5 */ /* 0x000fe40000010000 */
[----:B------:R-:W-:-:S06]  /*16a0*/  WARPGROUP.ARRIVE ;  /* 0x00000000000079c5 */ /* 0x000fcc0000000000 */
[----:B------:R-:W-:Y:S03]  /*16b0*/  HGMMA.64x64x16.F32 R24, gdesc[UR4], RZ, !UPT, gsb0 ;  /* 0x00e00000041879f0 */ /* 0x000fe6000c0008ff */
[----:B------:R-:W-:Y:S02]  /*16c0*/  WARPGROUP.DEPBAR.LE gsb0, 0x0 ;  /* 0x00008000000079c5 */ /* 0x000fe40000010000 */
[----:B------:R-:W-:Y:S05]  /*16d0*/  @!P1 BRA `(.L_x_19) ;  /* 0x0000000000cc9947 */ /* 0x000fea0003800000 */
[----:B------:R-:W-:Y:S01]  /*16e0*/  UIADD3 UR4, UR39, 0x1, URZ ;  /* 0x0000000127047890 */ /* 0x000fe2000fffe03f */
[----:B------:R-:W-:Y:S01]  /*16f0*/  IMAD.MOV.U32 R3, RZ, RZ, R0 ;  /* 0x000000ffff037224 */ /* 0x000fe200078e0000 */
[----:B------:R-:W-:Y:S02]  /*1700*/  UMOV UR9, UR39 ;  /* 0x0000002700097c82 */ /* 0x000fe40008000000 */
[----:B------:R-:W-:-:S04]  /*1710*/  UISETP.NE.AND UP0, UPT, UR4, 0x1c, UPT ;  /* 0x0000001c0400788c */ /* 0x000fc8000bf05270 */
[----:B------:R-:W-:Y:S02]  /*1720*/  USEL UR5, URZ, 0x1, UP0 ;  /* 0x000000013f057887 */ /* 0x000fe40008000000 */
[----:B------:R-:W-:Y:S02]  /*1730*/  USEL UR8, UR4, URZ, UP0 ;  /* 0x0000003f04087287 */ /* 0x000fe40008000000 */
[----:B------:R-:W-:-:S06]  /*1740*/  ULOP3.LUT UR5, UR38, UR5, URZ, 0x3c, !UPT ;  /* 0x0000000526057292 */ /* 0x000fcc000f8e3c3f */
[----:B------:R-:W-:-:S07]  /*1750*/  IMAD.U32 R6, RZ, RZ, UR5 ;  /* 0x00000005ff067e24 */ /* 0x000fce000f8e00ff */
.L_x_26:
[----:B------:R-:W-:Y:S05]  /*1760*/  @!P0 BRA `(.L_x_20) ;  /* 0x0000000000048947 */ /* 0x000fea0003800000 */
[----:B------:R-:W-:Y:S01]  /*1770*/  BPT.TRAP 0x1 ;  /* 0x000000040000795c */ /* 0x000fe20000300000 */
.L_x_20:
[----:B------:R-:W-:Y:S01]  /*1780*/  ULEA UR4, UR8, UR41, 0x3 ;  /* 0x0000002908047291 */ /* 0x000fe2000f8e183f */
[----:B01----:R-:W-:-:S08]  /*1790*/  SHF.L.U32 R4, R6, 0x1f, RZ ;  /* 0x0000001f06047819 */ /* 0x003fd000000006ff */
[----:B------:R0:W1:Y:S01]  /*17a0*/  SYNCS.PHASECHK.TRANS64.TRYWAIT P1, [UR4], R4 ;  /* 0x00000004ff0075a7 */ /* 0x0000620008020144 */
[----:B------:R-:W-:Y:S05]  /*17b0*/  @!P0 BRA `(.L_x_21) ;  /* 0x0000000000048947 */ /* 0x000fea0003800000 */
[----:B------:R-:W-:Y:S01]  /*17c0*/  BPT.TRAP 0x1 ;  /* 0x000000040000795c */ /* 0x000fe20000300000 */
.L_x_21:
[----:B-1----:R-:W-:Y:S05]  /*17d0*/  @P1 BRA `(.L_x_22) ;  /* 0x0000000000081947 */ /* 0x002fea0003800000 */
[----:B------:R-:W1:Y:S02]  /*17e0*/  SYNCS.PHASECHK.TRANS64.TRYWAIT P1, [UR4], R4 ;  /* 0x00000004ff0075a7 */ /* 0x000e640008020144 */
[----:B-1----:R-:W-:Y:S05]  /*17f0*/  @!P1 BRA `(.L_x_23) ;  /* 0x0000007c00989947 */ /* 0x002fea0003800000 */
.L_x_22:
[----:B------:R-:W-:Y:S01]  /*1800*/  ULEA UR6, UR8, UR11, 0x7 ;  /* 0x0000000b08067291 */ /* 0x000fe2000f8e383f */
[----:B------:R-:W-:Y:S01]  /*1810*/  WARPGROUP.ARRIVE ;  /* 0x00000000000079c5 */ /* 0x000fe20000000000 */
[----:B------:R-:W-:Y:S01]  /*1820*/  UIMAD UR4, UR8, 0x180, UR42 ;  /* 0x00000180080478a4 */ /* 0x000fe2000f8e022a */
[----:B------:R-:W-:Y:S01]  /*1830*/  UMOV UR7, 0xc0000010 ;  /* 0xc000001000077882 */ /* 0x000fe20000000000 */
[----:B------:R-:W-:Y:S02]  /*1840*/  UMOV UR5, 0xc0000010 ;  /* 0xc000001000057882 */ /* 0x000fe40000000000 */
[----:B------:R-:W-:-:S05]  /*1850*/  UIADD3 UR10, UR4, 0x100, URZ ;  /* 0x00000100040a7890 */ /* 0x000fca000fffe03f */
[----:B------:R-:W-:Y:S01]  /*1860*/  HGMMA.64x64x16.F32 R56, gdesc[UR4], R56, gsb0 ;  /* 0x00e00000043879f0 */ /* 0x000fe20008000838 */
[----:B------:R-:W-:Y:S01]  /*1870*/  UMOV UR5, 0xc0000010 ;  /* 0xc000001000057882 */ /* 0x000fe20000000000 */
[----:B------:R-:W-:Y:S01]  /*1880*/  UMOV UR4, UR10 ;  /* 0x0000000a00047c82 */ /* 0x000fe20008000000 */
[----:B------:R-:W-:Y:S02]  /*1890*/  WARPGROUP.DEPBAR.LE gsb0, 0x0 ;  /* 0x00008000000079c5 */ /* 0x000fe40000010000 */
[----:B------:R-:W-:-:S06]  /*18a0*/  WARPGROUP.ARRIVE ;  /* 0x00000000000079c5 */ /* 0x000fcc0000000000 */
[----:B------:R-:W-:Y:S03]  /*18b0*/  HGMMA.64x64x16.F32 R24, gdesc[UR4], R24, gsb0 ;  /* 0x00e00000041879f0 */ /* 0x000fe60008000818 */
[----:B------:R-:W-:Y:S02]  /*18c0*/  WARPGROUP.DEPBAR.LE gsb0, 0x0 ;  /* 0x00008000000079c5 */ /* 0x000fe40000010000 */
[----:B------:R-:W-:Y:S05]  /*18d0*/  @!P0 BRA `(.L_x_24) ;  /* 0x0000000000048947 */ /* 0x000fea0003800000 */
[----:B------:R-:W-:Y:S01]  /*18e0*/  BPT.TRAP 0x1 ;  /* 0x000000040000795c */ /* 0x000fe20000300000 */
.L_x_24:
[----:B------:R-:W-:Y:S01]  /*18f0*/  ULEA UR4, UR9, UR41, 0x3 ;  /* 0x0000002909047291 */ /* 0x000fe2000f8e183f */
[----:B------:R-:W-:-:S03]  /*1900*/  ISETP.GT.U32.AND P1, PT, R19, 0x1, PT ;  /* 0x000000011300780c */ /* 0x000fc60003f24070 */
[----:B------:R-:W-:-:S04]  /*1910*/  UIADD3 UR4, UR4, 0xe0, URZ ;  /* 0x000000e004047890 */ /* 0x000fc8000fffe03f */
[----:B------:R-:W-:-:S09]  /*1920*/  UPRMT UR4, URZ, 0x654, UR4 ;  /* 0x000006543f047896 */ /* 0x000fd20008000004 */
[----:B------:R-:W-:Y:S01]  /*1930*/  SYNCS.ARRIVE.TRANS64.RED.A1T0 RZ, [UR4], RZ ;  /* 0x000000ffffff79a7 */ /* 0x000fe20008100404 */
[----:B------:R-:W-:Y:S05]  /*1940*/  @P1 BRA `(.L_x_25) ;  /* 0x0000000000041947 */ /* 0x000fea0003800000 */
[----:B------:R-:W-:Y:S01]  /*1950*/  BPT.TRAP 0x1 ;  /* 0x000000040000795c */ /* 0x000fe20000300000 */
.L_x_25:
[----:B------:R-:W-:Y:S01]  /*1960*/  UIADD3 UR8, UR8, 0x1, URZ ;  /* 0x0000000108087890 */ /* 0x000fe2000fffe03f */
[C---:B------:R-:W-:Y:S01]  /*1970*/  ISETP.GT.AND P1, PT, R3.reuse, 0x1, PT ;  /* 0x000000010300780c */ /* 0x040fe20003f24270 */
[----:B------:R-:W-:Y:S01]  /*1980*/  UIADD3 UR9, UR9, 0x1, URZ ;  /* 0x0000000109097890 */ /* 0x000fe2000fffe03f */
[----:B------:R-:W-:Y:S01]  /*1990*/  VIADD R3, R3, 0xffffffff ;  /* 0xffffffff03037836 */ /* 0x000fe20000000000 */
[----:B------:R-:W-:Y:S02]  /*19a0*/  UISETP.NE.AND UP0, UPT, UR8, 0x1c, UPT ;  /* 0x0000001c0800788c */ /* 0x000fe4000bf05270 */
[----:B------:R-:W-:Y:S02]  /*19b0*/  UISETP.NE.AND UP1, UPT, UR9, 0x1c, UPT ;  /* 0x0000001c0900788c */ /* 0x000fe4000bf25270 */
[----:B------:R-:W-:Y:S02]  /*19c0*/  USEL UR4, URZ, 0x1, UP0 ;  /* 0x000000013f047887 */ /* 0x000fe40008000000 */
[----:B------:R-:W-:-:S02]  /*19d0*/  USEL UR8, UR8, URZ, UP0 ;  /* 0x0000003f08087287 */ /* 0x000fc40008000000 */
[----:B------:R-:W-:Y:S02]  /*19e0*/  USEL UR9, UR9, URZ, UP1 ;  /* 0x0000003f09097287 */ /* 0x000fe40008800000 */
[----:B------:R-:W-:Y:S01]  /*19f0*/  LOP3.LUT R6, R6, UR4, RZ, 0x3c, !PT ;  /* 0x0000000406067c12 */ /* 0x000fe2000f8e3cff */
[----:B------:R-:W-:Y:S09]  /*1a00*/  @P1 BRA `(.L_x_26) ;  /* 0xfffffffc00541947 */ /* 0x000ff2000383ffff */
.L_x_19:
[----:B------:R-:W2:Y:S02]  /*1a10*/  LDC R3, c[0x0][0x28c] ;  /* 0x0000a300ff037b82 */ /* 0x000ea40000000800 */
[----:B--2---:R-:W-:-:S13]  /*1a20*/  ISETP.GE.AND P1, PT, R3, 0x1, PT ;  /* 0x000000010300780c */ /* 0x004fda0003f26270 */
[----:B------:R-:W-:Y:S05]  /*1a30*/  @!P1 BRA `(.L_x_27) ;  /* 0x0000000000349947 */ /* 0x000fea0003800000 */
[----:B------:R-:W-:Y:S05]  /*1a40*/  @!P0 BRA `(.L_x_28) ;  /* 0x0000000000048947 */ /* 0x000fea0003800000 */
[----:B------:R-:W-:Y:S01]  /*1a50*/  BPT.TRAP 0x1 ;  /* 0x000000040000795c */ /* 0x000fe20000300000 */
.L_x_28:
[----:B------:R-:W-:Y:S01]  /*1a60*/  VIADD R3, R0, UR39 ;  /* 0x0000002700037c36 */ /* 0x000fe20008000000 */
[----:B------:R-:W-:-:S04]  /*1a70*/  ISETP.GT.U32.AND P0, PT, R19, 0x1, PT ;  /* 0x000000011300780c */ /* 0x000fc80003f04070 */
[----:B01----:R-:W-:-:S05]  /*1a80*/  SHF.R.U32.HI R4, RZ, 0x2, R3 ;  /* 0x00000002ff047819 */ /* 0x003fca0000011603 */
[----:B------:R-:W-:-:S04]  /*1a90*/  IMAD.WIDE.U32 R4, R4, 0x24924925, RZ ;  /* 0x2492492504047825 */ /* 0x000fc800078e00ff */
[----:B------:R-:W-:-:S05]  /*1aa0*/  IMAD R4, R5, -0x1c, R3 ;  /* 0xffffffe405047824 */ /* 0x000fca00078e0203 */
[----:B------:R-:W-:-:S05]  /*1ab0*/  LEA R4, R4, UR41, 0x3 ;  /* 0x0000002904047c11 */ /* 0x000fca000f8e18ff */
[----:B------:R-:W-:-:S05]  /*1ac0*/  VIADD R4, R4, 0xe0 ;  /* 0x000000e004047836 */ /* 0x000fca0000000000 */
[----:B------:R-:W-:-:S04]  /*1ad0*/  PRMT R4, RZ, 0x654, R4 ;  /* 0x00000654ff047816 */ /* 0x000fc80000000004 */
[----:B------:R2:W-:Y:S01]  /*1ae0*/  SYNCS.ARRIVE.TRANS64.RED.A1T0 RZ, [R4+URZ], RZ ;  /* 0x000000ff04ff79a7 */ /* 0x0005e2000810043f */
[----:B------:R-:W-:Y:S05]  /*1af0*/  @P0 BRA `(.L_x_27) ;  /* 0x0000000000040947 */ /* 0x000fea0003800000 */
[----:B------:R-:W-:Y:S01]  /*1b00*/  BPT.TRAP 0x1 ;  /* 0x000000040000795c */ /* 0x000fe20000300000 */
.L_x_27:
[----:B------:R-:W3:Y:S01]  /*1b10*/  LDC R7, c[0x0][0x288] ;  /* 0x0000a200ff077b82 */ /* 0x000ee20000000800 */
[----:B------:R-:W-:Y:S01]  /*1b20*/  LOP3.LUT R0, R22, 0x1, RZ, 0xc0, !PT ;  /* 0x0000000116007812 */ /* 0x000fe200078ec0ff */
[----:B01----:R-:W-:Y:S01]  /*1b30*/  IMAD.SHL.U32 R5, R90, 0x40, RZ ;  /* 0x000000405a057824 */ /* 0x003fe200078e00ff */
[----:B------:R-:W-:Y:S01]  /*1b40*/  SHF.R.U32.HI R3, RZ, 0x2, R18 ;  /* 0x00000002ff037819 */ /* 0x000fe20000011612 */
[----:B------:R-:W-:Y:S01]  /*1b50*/  UIADD3 UR39, UR40, UR39, URZ ;  /* 0x0000002728277290 */ /* 0x000fe2000fffe03f */
[----:B--2---:R-:W-:Y:S01]  /*1b60*/  LOP3.LUT R4, R18, 0x60, RZ, 0xc0, !PT ;  /* 0x0000006012047812 */ /* 0x004fe200078ec0ff */
[----:B------:R-:W-:Y:S01]  /*1b70*/  IMAD.SHL.U32 R98, R0, 0x40, RZ ;  /* 0x0000004000627824 */ /* 0x000fe200078e00ff */
[----:B------:R-:W-:Y:S01]  /*1b80*/  LOP3.LUT R3, R3, 0x7, RZ, 0xc0, !PT ;  /* 0x0000000703037812 */ /* 0x000fe200078ec0ff */
[----:B------:R-:W-:Y:S01]  /*1b90*/  UISETP.GT.U32.AND UP0, UPT, UR39, 0x1b, UPT ;  /* 0x0000001b2700788c */ /* 0x000fe2000bf04070 */
[----:B------:R-:W-:Y:S01]  /*1ba0*/  SHF.R.U32.HI R4, RZ, 0x1, R4 ;  /* 0x00000001ff047819 */ /* 0x000fe20000011604 */
[----:B------:R-:W-:Y:S01]  /*1bb0*/  IMAD.SHL.U32 R6, R18, 0x2, RZ ;  /* 0x0000000212067824 */ /* 0x000fe200078e00ff */
[--C-:B------:R-:W-:Y:S01]  /*1bc0*/  LOP3.LUT R98, R98, 0x40, R3.reuse, 0xe2, !PT ;  /* 0x0000004062627812 */ /* 0x100fe200078ee203 */
[----:B------:R-:W-:Y:S01]  /*1bd0*/  ULDC UR7, c[0x0][0x284] ;  /* 0x0000a10000077ab9 */ /* 0x000fe20000000800 */
[-C--:B------:R-:W-:Y:S01]  /*1be0*/  IADD3 R3, RZ, -R4.reuse, -R3 ;  /* 0x80000004ff037210 */ /* 0x080fe20007ffe803 */
[----:B------:R-:W-:Y:S01]  /*1bf0*/  UISETP.LT.U32.AND UP0, UPT, UR40, 0x1c, UP0 ;  /* 0x0000001c2800788c */ /* 0x000fe20008701070 */
[----:B------:R-:W-:Y:S01]  /*1c00*/  LOP3.LUT R98, R98, R4, RZ, 0xfc, !PT ;  /* 0x0000000462627212 */ /* 0x000fe200078efcff */
[----:B------:R-:W-:Y:S01]  /*1c10*/  UISETP.GE.U32.AND UP1, UPT, UR40, 0x1c, UPT ;  /* 0x0000001c2800788c */ /* 0x000fe2000bf26070 */
[----:B------:R-:W-:Y:S01]  /*1c20*/  SHF.R.S32.HI R21, RZ, 0x1f, R23 ;  /* 0x0000001fff157819 */ /* 0x000fe20000011417 */
[----:B------:R-:W-:Y:S01]  /*1c30*/  IMAD R3, R0, -0x40, R3 ;  /* 0xffffffc000037824 */ /* 0x000fe200078e0203 */
[----:B------:R-:W-:Y:S01]  /*1c40*/  LOP3.LUT R0, R18, 0x3, RZ, 0xc0, !PT ;  /* 0x0000000312007812 */ /* 0x000fe200078ec0ff */
[----:B------:R-:W-:Y:S01]  /*1c50*/  ULDC.64 UR8, c[0x0][0x5d0] ;  /* 0x0001740000087ab9 */ /* 0x000fe20000000a00 */
[----:B------:R-:W-:Y:S01]  /*1c60*/  LOP3.LUT R6, R5, 0x6, R6, 0xf8, !PT ;  /* 0x0000000605067812 */ /* 0x000fe200078ef806 */
[----:B------:R-:W-:Y:S01]  /*1c70*/  USHF.R.U32.HI UR4, URZ, 0x2, UR39 ;  /* 0x000000023f047899 */ /* 0x000fe20008011627 */
[----:B------:R-:W-:Y:S01]  /*1c80*/  IMAD R8, R21, UR8, RZ ;  /* 0x0000000815087c24 */ /* 0x000fe2000f8e02ff */
[----:B---3--:R-:W-:Y:S01]  /*1c90*/  ISETP.GE.AND P0, PT, R5, R7, PT ;  /* 0x000000070500720c */ /* 0x008fe20003f06270 */
[----:B------:R-:W-:Y:S01]  /*1ca0*/  IMAD R4, R0, -0x2, R7 ;  /* 0xfffffffe00047824 */ /* 0x000fe200078e0207 */
[----:B------:R-:W-:Y:S01]  /*1cb0*/  USEL UR6, URZ, 0x1, !UP0 ;  /* 0x000000013f067887 */ /* 0x000fe2000c000000 */
[----:B------:R-:W-:Y:S01]  /*1cc0*/  IMAD R0, R91, 0xc0, RZ ;  /* 0x000000c05b007824 */ /* 0x000fe200078e02ff */
[----:B------:R-:W-:Y:S01]  /*1cd0*/  SHF.R.S32.HI R7, RZ, 0x1f, R6 ;  /* 0x0000001fff077819 */ /* 0x000fe20000011406 */
[----:B------:R-:W-:Y:S01]  /*1ce0*/  UIMAD.WIDE.U32 UR4, UR4, 0x24924925, URZ ;  /* 0x24924925040478a5 */ /* 0x000fe2000f8e003f */
[C---:B------:R-:W-:Y:S01]  /*1cf0*/  IMAD R11, R23.reuse, UR9, R8 ;  /* 0x00000009170b7c24 */ /* 0x040fe2000f8e0208 */
[----:B------:R-:W-:Y:S01]  /*1d00*/  ULOP3.LUT UR38, UR38, UR6, URZ, 0x3c, !UPT ;  /* 0x0000000626267292 */ /* 0x000fe2000f8e3c3f */
[C---:B------:R-:W-:Y:S01]  /*1d10*/  ISETP.GE.OR P0, PT, R0.reuse, UR7, P0 ;  /* 0x0000000700007c0c */ /* 0x040fe20008706670 */
[----:B------:R-:W-:Y:S01]  /*1d20*/  IMAD.WIDE.U32 R8, R23, UR8, R6 ;  /* 0x0000000817087c25 */ /* 0x000fe2000f8e0006 */
[----:B------:R-:W-:Y:S01]  /*1d30*/  UIMAD UR39, UR5, -0x1c, UR39 ;  /* 0xffffffe4052778a4 */ /* 0x000fe2000f8e0227 */
[----:B------:R-:W-:Y:S01]  /*1d40*/  IADD3 R3, -R0, UR7, R3 ;  /* 0x0000000700037c10 */ /* 0x000fe2000fffe103 */
[----:B------:R-:W-:Y:S01]  /*1d50*/  @UP1 ULOP3.LUT UR38, UR38, 0x1, UR5, 0x78, !UPT ;  /* 0x0000000126261892 */ /* 0x000fe2000f8e7805 */
[----:B------:R-:W-:-:S02]  /*1d60*/  IMAD.MOV.U32 R99, RZ, RZ, RZ ;  /* 0x000000ffff637224 */ /* 0x000fc400078e00ff */
[----:B------:R-:W-:Y:S02]  /*1d70*/  IMAD.IADD R9, R9, 0x1, R11 ;  /* 0x0000000109097824 */ /* 0x000fe400078e020b */
[----:B------:R-:W-:-:S04]  /*1d80*/  IMAD.WIDE R98, R91, 0xc0, R98 ;  /* 0x000000c05b627825 */ /* 0x000fc800078e0262 */
[----:B------:R-:W-:Y:S02]  /*1d90*/  IMAD.IADD R4, R4, 0x1, -R5 ;  /* 0x0000000104047824 */ /* 0x000fe400078e0a05 */
[----:B------:R-:W-:Y:S01]  /*1da0*/  IMAD.MOV.U32 R0, RZ, RZ, -0x1 ;  /* 0xffffffffff007424 */ /* 0x000fe200078e00ff */
[----:B------:R-:W-:Y:S06]  /*1db0*/  @P0 BRA `(.L_x_29) ;  /* 0x0000004c007c0947 */ /* 0x000fec0003800000 */
[----:B------:R-:W0:Y:S01]  /*1dc0*/  LDC.64 R12, c[0x0][0x5c8] ;  /* 0x00017200ff0c7b82 */ /* 0x000e220000000a00 */
[----:B-----5:R-:W-:Y:S01]  /*1dd0*/  FSETP.NEU.AND P1, PT, R89, RZ, PT ;  /* 0x000000ff5900720b */ /* 0x020fe20003f2d000 */
[----:B------:R-:W-:Y:S01]  /*1de0*/  BSSY B0, `(.L_x_29) ;  /* 0x00004dc000007945 */ /* 0x000fe20003800000 */
[----:B------:R-:W-:-:S04]  /*1df0*/  ISETP.GT.AND P6, PT, R4, RZ, PT ;  /* 0x000000ff0400720c */ /* 0x000fc80003fc4270 */
[----:B------:R-:W-:Y:S01]  /*1e00*/  ISETP.GT.AND P0, PT, R3, RZ, P6 ;  /* 0x000000ff0300720c */ /* 0x000fe20003704270 */
[-C--:B0-----:R-:W-:Y:S02]  /*1e10*/  IMAD R5, R99, R12.reuse, RZ ;  /* 0x0000000c63057224 */ /* 0x081fe400078e02ff */
[----:B------:R-:W-:-:S04]  /*1e20*/  IMAD.WIDE.U32 R104, R98, R12, R8 ;  /* 0x0000000c62687225 */ /* 0x000fc800078e0008 */
[----:B------:R-:W-:-:S04]  /*1e30*/  IMAD R5, R98, R13, R5 ;  /* 0x0000000d62057224 */ /* 0x000fc800078e0205 */
[----:B------:R-:W-:Y:S01]  /*1e40*/  IMAD.IADD R93, R105, 0x1, R5 ;  /* 0x00000001695d7824 */ /* 0x000fe200078e0205 */
[----:B------:R-:W-:Y:S06]  /*1e50*/  @!P1 BRA `(.L_x_30) ;  /* 0x0000003400789947 */ /* 0x000fec0003800000 */
[----:B------:R-:W0:Y:S01]  /*1e60*/  LDC.64 R14, c[0x0][0x5b8] ;  /* 0x00016e00ff0e7b82 */ /* 0x000e220000000a00 */
[----:B------:R-:W-:-:S07]  /*1e70*/  ULDC.64 UR4, c[0x0][0x5c0] ;  /* 0x0001700000047ab9 */ /* 0x000fce0000000a00 */
[----:B------:R-:W1:Y:S08]  /*1e80*/  LDC.64 R94, c[0x0][0x5b0] ;  /* 0x00016c00ff5e7b82 */ /* 0x000e700000000a00 */
[----:B------:R-:W2:Y:S01]  /*1e90*/  LDC.64 R10, c[0x0][0x5a8] ;  /* 0x00016a00ff0a7b82 */ /* 0x000ea20000000a00 */
[-C--:B0-----:R-:W-:Y:S02]  /*1ea0*/  IMAD R8, R21, R14.reuse, RZ ;  /* 0x0000000e15087224 */ /* 0x081fe400078e02ff */
[----:B------:R-:W-:-:S04]  /*1eb0*/  IMAD.WIDE.U32 R20, R23, R14, R6 ;  /* 0x0000000e17147225 */ /* 0x000fc800078e0006 */
[----:B------:R-:W-:Y:S02]  /*1ec0*/  IMAD R103, R23, R15, R8 ;  /* 0x0000000f17677224 */ /* 0x000fe400078e0208 */
[-C--:B-1----:R-:W-:Y:S02]  /*1ed0*/  IMAD R5, R99, R94.reuse, RZ ;  /* 0x0000005e63057224 */ /* 0x082fe400078e02ff */
[----:B------:R-:W-:Y:S02]  /*1ee0*/  IMAD.IADD R91, R21, 0x1, R103 ;  /* 0x00000001155b7824 */ /* 0x000fe400078e0267 */
[----:B------:R-:W-:Y:S02]  /*1ef0*/  IMAD.MOV.U32 R90, RZ, RZ, R20 ;  /* 0x000000ffff5a7224 */ /* 0x000fe400078e0014 */
[C---:B------:R-:W-:Y:S02]  /*1f00*/  IMAD R109, R98.reuse, R95, R5 ;  /* 0x0000005f626d7224 */ /* 0x040fe400078e0205 */
[----:B------:R-:W-:-:S04]  /*1f10*/  IMAD.WIDE.U32 R8, R98, R94, R90 ;  /* 0x0000005e62087225 */ /* 0x000fc800078e005a */
[----:B------:R-:W-:Y:S01]  /*1f20*/  IMAD.IADD R5, R9, 0x1, R109 ;  /* 0x0000000109057824 */ /* 0x000fe200078e026d */
[----:B--2---:R-:W-:-:S04]  /*1f30*/  LEA R96, P1, R8, R10, 0x1 ;  /* 0x0000000a08607211 */ /* 0x004fc800078208ff */
[----:B------:R-:W-:-:S05]  /*1f40*/  LEA.HI.X R97, R8, R11, R5, 0x1, P1 ;  /* 0x0000000b08617211 */ /* 0x000fca00008f0c05 */
[----:B------:R-:W2:Y:S01]  /*1f50*/  @P0 LDG.E.LTC128B.U16 R5, desc[UR36][R96.64] ;  /* 0x0000002460050981 */ /* 0x000ea2000c1e1520 */
[----:B------:R-:W-:Y:S01]  /*1f60*/  ISETP.GT.AND P4, PT, R4, 0x1, PT ;  /* 0x000000010400780c */ /* 0x000fe20003f84270 */
[----:B------:R-:W-:Y:S01]  /*1f70*/  IMAD.WIDE.U32 R8, R98, R94, R6 ;  /* 0x0000005e62087225 */ /* 0x000fe200078e0006 */
[----:B------:R-:W-:Y:S02]  /*1f80*/  BSSY B1, `(.L_x_31) ;  /* 0x0000013000017945 */ /* 0x000fe40003800000 */
[----:B------:R-:W-:Y:S01]  /*1f90*/  P2R R107, PR, RZ, 0x10 ;  /* 0x00000010ff6b7803 */ /* 0x000fe20000000000 */
[----:B------:R-:W-:Y:S02]  /*1fa0*/  IMAD.IADD R9, R109, 0x1, R9 ;  /* 0x000000016d097824 */ /* 0x000fe400078e0209 */
[----:B------:R-:W-:-:S04]  /*1fb0*/  IMAD.WIDE.U32 R100, R23, R14, R8 ;  /* 0x0000000e17647225 */ /* 0x000fc800078e0008 */
[----:B------:R-:W-:Y:S01]  /*1fc0*/  IMAD.IADD R9, R103, 0x1, R101 ;  /* 0x0000000167097824 */ /* 0x000fe200078e0265 */
[----:B------:R-:W-:Y:S02]  /*1fd0*/  LEA R8, P2, R100, R10, 0x1 ;  /* 0x0000000a64087211 */ /* 0x000fe400078408ff */
[----:B------:R-:W-:Y:S02]  /*1fe0*/  SHF.L.U64.HI R101, R94, 0x3, R95 ;  /* 0x000000035e657819 */ /* 0x000fe4000001025f */
[----:B------:R-:W-:Y:S01]  /*1ff0*/  LEA.HI.X R9, R100, R11, R9, 0x1, P2 ;  /* 0x0000000b64097211 */ /* 0x000fe200010f0c09 */
[----:B------:R-:W-:Y:S02]  /*2000*/  IMAD.SHL.U32 R100, R94, 0x8, RZ ;  /* 0x000000085e647824 */ /* 0x000fe400078e00ff */
[----:B--2---:R-:W-:-:S05]  /*2010*/  HADD2.F32 R92, -RZ, R5.H0_H0 ;  /* 0x20000005ff5c7230 */ /* 0x004fca0000004100 */
[----:B------:R-:W-:Y:S01]  /*2020*/  FMUL R15, R92, R89 ;  /* 0x000000595c0f7220 */ /* 0x000fe20000400000 */
[----:B------:R-:W-:-:S03]  /*2030*/  LEA R92, P1, R104, UR4, 0x1 ;  /* 0x00000004685c7c11 */ /* 0x000fc6000f8208ff */
[----:B------:R-:W-:Y:S01]  /*2040*/  FFMA R15, R56, R88, R15 ;  /* 0x00000058380f7223 */ /* 0x000fe2000000000f */
[----:B------:R-:W-:Y:S02]  /*2050*/  LEA.HI.X R93, R104, UR5, R93, 0x1, P1 ;  /* 0x00000005685d7c11 */ /* 0x000fe400088f0c5d */
[----:B------:R-:W-:Y:S02]  /*2060*/  ISETP.GT.AND P1, PT, R3, RZ, P4 ;  /* 0x000000ff0300720c */ /* 0x000fe40002724270 */
[----:B------:R-:W-:-:S05]  /*2070*/  F2FP.F16.F32.PACK_AB R15, RZ, R15 ;  /* 0x0000000fff0f723e */ /* 0x000fca00000000ff */
[----:B------:R0:W-:Y:S06]  /*2080*/  @P0 STG.E.U16 desc[UR36][R92.64], R15 ;  /* 0x0000000f5c000986 */ /* 0x0001ec000c101524 */
[----:B------:R-:W-:Y:S05]  /*2090*/  @!P1 BRA `(.L_x_32) ;  /* 0x0000000000049947 */ /* 0x000fea0003800000 */
[----:B------:R1:W5:Y:S02]  /*20a0*/  LDG.E.LTC128B.U16 R5, desc[UR36][R8.64+0x2] ;  /* 0x0000022408057981 */ /* 0x000364000c1e1520 */
.L_x_32:
[----:B------:R-:W-:Y:S05]  /*20b0*/  BSYNC B1 ;  /* 0x0000000000017941 */ /* 0x000fea0003800000 */
.L_x_31:
[----:B-----5:R-:W-:Y:S01]  /*20c0*/  HADD2.F32 R56, -RZ, R5.H0_H0 ;  /* 0x20000005ff387230 */ /* 0x020fe20000004100 */
[----:B------:R-:W-:Y:S01]  /*20d0*/  ISETP.GT.AND P0, PT, R3, 0x8, P6 ;  /* 0x000000080300780c */ /* 0x000fe20003704270 */
[----:B------:R-:W-:-:S04]  /*20e0*/  IMAD.WIDE.U32 R104, R98, R94, R100 ;  /* 0x0000005e62687225 */ /* 0x000fc800078e0064 */
[----:B------:R-:W-:Y:S01]  /*20f0*/  FMUL R56, R56, R89 ;  /* 0x0000005938387220 */ /* 0x000fe20000400000 */
[----:B------:R-:W-:Y:S01]  /*2100*/  IMAD.IADD R109, R109, 0x1, R105 ;  /* 0x000000016d6d7824 */ /* 0x000fe200078e0269 */
[----:B0-----:R-:W-:Y:S02]  /*2110*/  IADD3 R15, P2, R20, R104, RZ ;  /* 0x00000068140f7210 */ /* 0x001fe40007f5e0ff */
[----:B------:R-:W-:-:S03]  /*2120*/  FFMA R57, R57, R88, R56 ;  /* 0x0000005839397223 */ /* 0x000fc60000000038 */
[----:B------:R-:W-:Y:S01]  /*2130*/  IMAD.X R96, R109, 0x1, R91, P2 ;  /* 0x000000016d607824 */ /* 0x000fe200010e065b */
[C---:B------:R-:W-:Y:S02]  /*2140*/  LEA R56, P2, R15.reuse, R10, 0x1 ;  /* 0x0000000a0f387211 */ /* 0x040fe400078408ff */
[----:B------:R-:W-:Y:S02]  /*2150*/  F2FP.F16.F32.PACK_AB R97, RZ, R57 ;  /* 0x00000039ff61723e */ /* 0x000fe400000000ff */
[----:B------:R-:W-:Y:S02]  /*2160*/  LEA.HI.X R57, R15, R11, R96, 0x1, P2 ;  /* 0x0000000b0f397211 */ /* 0x000fe400010f0c60 */
[----:B------:R-:W-:Y:S01]  /*2170*/  PRMT R15, R5, 0x7610, R15 ;  /* 0x00007610050f7816 */ /* 0x000fe2000000000f */
[----:B------:R0:W-:Y:S05]  /*2180*/  @P1 STG.E.U16 desc[UR36][R92.64+0x2], R97 ;  /* 0x000002615c001986 */ /* 0x0001ea000c101524 */
[----:B------:R2:W3:Y:S01]  /*2190*/  @P0 LDG.E.LTC128B.U16 R15, desc[UR36][R56.64] ;  /* 0x00000024380f0981 */ /* 0x0004e2000c1e1520 */
[----:B------:R-:W-:Y:S01]  /*21a0*/  IADD3 R104, P1, R6, R104, RZ ;  /* 0x0000006806687210 */ /* 0x000fe20007f3e0ff */
[----:B------:R-:W-:Y:S01]  /*21b0*/  BSSY B1, `(.L_x_33) ;  /* 0x0000012000017945 */ /* 0x000fe20003800000 */
[----:B------:R-:W-:-:S03]  /*21c0*/  SHF.L.U64.HI R111, R12, 0x4, R13 ;  /* 0x000000040c6f7819 */ /* 0x000fc6000001020d */
[----:B------:R-:W-:Y:S01]  /*21d0*/  IMAD.X R105, R7, 0x1, R109, P1 ;  /* 0x0000000107697824 */ /* 0x000fe200008e066d */
[----:B------:R-:W-:Y:S01]  /*21e0*/  ISETP.GT.AND P1, PT, R3, 0x8, P4 ;  /* 0x000000080300780c */ /* 0x000fe20002724270 */
[----:B------:R-:W-:Y:S02]  /*21f0*/  IMAD.SHL.U32 R109, R12, 0x10, RZ ;  /* 0x000000100c6d7824 */ /* 0x000fe400078e00ff */
[----:B------:R-:W-:-:S03]  /*2200*/  IMAD.WIDE.U32 R104, R23, R14, R104 ;  /* 0x0000000e17687225 */ /* 0x000fc600078e0068 */
[----:B--2---:R-:W-:Y:S01]  /*2210*/  LEA R56, P3, R104, R10, 0x1 ;  /* 0x0000000a68387211 */ /* 0x004fe200078608ff */
[----:B---3--:R-:W-:-:S05]  /*2220*/  HADD2.F32 R96, -RZ, R15.H0_H0 ;  /* 0x2000000fff607230 */ /* 0x008fca0000004100 */
[----:B------:R-:W-:Y:S01]  /*2230*/  FMUL R5, R96, R89 ;  /* 0x0000005960057220 */ /* 0x000fe20000400000 */
[----:B------:R-:W-:-:S03]  /*2240*/  IADD3 R96, P2, R109, R92, RZ ;  /* 0x0000005c6d607210 */ /* 0x000fc60007f5e0ff */
[----:B------:R-:W-:Y:S01]  /*2250*/  FFMA R5, R58, R88, R5 ;  /* 0x000000583a057223 */ /* 0x000fe20000000005 */
[----:B------:R-:W-:Y:S02]  /*2260*/  IMAD.IADD R58, R103, 0x1, R105 ;  /* 0x00000001673a7824 */ /* 0x000fe400078e0269 */
[----:B0-----:R-:W-:Y:S02]  /*2270*/  IMAD.X R97, R111, 0x1, R93, P2 ;  /* 0x000000016f617824 */ /* 0x001fe400010e065d */
[----:B------:R-:W-:Y:S02]  /*2280*/  F2FP.F16.F32.PACK_AB R5, RZ, R5 ;  /* 0x00000005ff05723e */ /* 0x000fe400000000ff */
[----:B------:R-:W-:-:S03]  /*2290*/  LEA.HI.X R57, R104, R11, R58, 0x1, P3 ;  /* 0x0000000b68397211 */ /* 0x000fc600018f0c3a */
[----:B------:R0:W-:Y:S01]  /*22a0*/  @P0 STG.E.U16 desc[UR36][R96.64], R5 ;  /* 0x0000000560000986 */ /* 0x0001e2000c101524 */
[----:B------:R-:W-:Y:S05]  /*22b0*/  @!P1 BRA `(.L_x_34) ;  /* 0x0000000000049947 */ /* 0x000fea0003800000 */
[----:B------:R2:W5:Y:S02]  /*22c0*/  LDG.E.LTC128B.U16 R15, desc[UR36][R56.64+0x2] ;  /* 0x00000224380f7981 */ /* 0x000564000c1e1520 */
.L_x_34:
[----:B------:R-:W-:Y:S05]  /*22d0*/  BSYNC B1 ;  /* 0x0000000000017941 */ /* 0x000fea0003800000 */
.L_x_33:
[----:B-----5:R-:W-:Y:S01]  /*22e0*/  HADD2.F32 R58, -RZ, R15.H0_H0 ;  /* 0x2000000fff3a7230 */ /* 0x020fe20000004100 */
[----:B------:R-:W-:Y:S01]  /*22f0*/  ISETP.GT.AND P4, PT, R4, 0x8, PT ;  /* 0x000000080400780c */ /* 0x000fe20003f84270 */
[----:B------:R-:W-:Y:S01]  /*2300*/  BSSY B1, `(.L_x_35) ;  /* 0x000000d000017945 */ /* 0x000fe20003800000 */
[----:B------:R-:W-:Y:S02]  /*2310*/  PRMT R104, R15, 0x7610, R104 ;  /* 0x000076100f687816 */ /* 0x000fe40000000068 */
[----:B------:R-:W-:Y:S01]  /*2320*/  FMUL R58, R58, R89 ;  /* 0x000000593a3a7220 */ /* 0x000fe20000400000 */
[----:B------:R-:W-:Y:S02]  /*2330*/  ISETP.GT.AND P0, PT, R3, RZ, P4 ;  /* 0x000000ff0300720c */ /* 0x000fe40002704270 */
[----:B------:R-:W-:Y:S01]  /*2340*/  P2R R108, PR, RZ, 0x10 ;  /* 0x00000010ff6c7803 */ /* 0x000fe20000000000 */
[----:B------:R-:W-:Y:S01]  /*2350*/  FFMA R58, R59, R88, R58 ;  /* 0x000000583b3a7223 */ /* 0x000fe2000000003a */
[----:B------:R-:W-:-:S04]  /*2360*/  IMAD.MOV.U32 R59, RZ, RZ, R97 ;  /* 0x000000ffff3b7224 */ /* 0x000fc800078e0061 */
[----:B------:R-:W-:-:S04]  /*2370*/  F2FP.F16.F32.PACK_AB R58, RZ, R58 ;  /* 0x0000003aff3a723e */ /* 0x000fc800000000ff */
[----:B0-----:R-:W-:Y:S01]  /*2380*/  PRMT R5, R58, 0x7610, R5 ;  /* 0x000076103a057816 */ /* 0x001fe20000000005 */
[----:B------:R-:W-:-:S05]  /*2390*/  IMAD.MOV.U32 R58, RZ, RZ, R96 ;  /* 0x000000ffff3a7224 */ /* 0x000fca00078e0060 */
[----:B------:R0:W-:Y:S01]  /*23a0*/  @P1 STG.E.U16 desc[UR36][R58.64+0x2], R5 ;  /* 0x000002053a001986 */ /* 0x0001e2000c101524 */
[----:B------:R-:W-:Y:S05]  /*23b0*/  @!P0 BRA `(.L_x_36) ;  /* 0x0000000000048947 */ /* 0x000fea0003800000 */
[----:B------:R3:W5:Y:S02]  /*23c0*/  LDG.E.LTC128B.U16 R104, desc[UR36][R8.64+0x10] ;  /* 0x0000102408687981 */ /* 0x000764000c1e1520 */
.L_x_36:
[----:B------:R-:W-:Y:S05]  /*23d0*/  BSYNC B1 ;  /* 0x0000000000017941 */ /* 0x000fea0003800000 */
.L_x_35:
[----:B-----5:R-:W-:Y:S01]  /*23e0*/  HADD2.F32 R106, -RZ, R104.H0_H0 ;  /* 0x20000068ff6a7230 */ /* 0x020fe20000004100 */
[C---:B------:R-:W-:Y:S01]  /*23f0*/  SHF.L.U64.HI R15, R12.reuse, 0x8, R13 ;  /* 0x000000080c0f7819 */ /* 0x040fe2000001020d */
[----:B0-----:R-:W-:Y:S01]  /*2400*/  IMAD.SHL.U32 R5, R12, 0x100, RZ ;  /* 0x000001000c057824 */ /* 0x001fe200078e00ff */
[----:B------:R-:W-:Y:S01]  /*2410*/  ISETP.GT.AND P3, PT, R4, 0x9, PT ;  /* 0x000000090400780c */ /* 0x000fe20003f64270 */
[----:B------:R-:W-:Y:S01]  /*2420*/  BSSY B1, `(.L_x_37) ;  /* 0x000000b000017945 */ /* 0x000fe20003800000 */
[----:B------:R-:W-:Y:S02]  /*2430*/  FMUL R105, R106, R89 ;  /* 0x000000596a697220 */ /* 0x000fe40000400000 */
[----:B------:R-:W-:Y:S02]  /*2440*/  IADD3 R12, P1, P2, R5, R92, R109 ;  /* 0x0000005c050c7210 */ /* 0x000fe40007a3e06d */
[----:B------:R-:W-:Y:S02]  /*2450*/  FFMA R105, R60, R88, R105 ;  /* 0x000000583c697223 */ /* 0x000fe40000000069 */
[----:B------:R-:W-:-:S02]  /*2460*/  IADD3.X R13, R15, R93, R111, P1, P2 ;  /* 0x0000005d0f0d7210 */ /* 0x000fc40000fe446f */
[----:B------:R-:W-:Y:S02]  /*2470*/  ISETP.GT.AND P1, PT, R3, RZ, P3 ;  /* 0x000000ff0300720c */ /* 0x000fe40001f24270 */
[----:B------:R-:W-:Y:S02]  /*2480*/  F2FP.F16.F32.PACK_AB R60, RZ, R105 ;  /* 0x00000069ff3c723e */ /* 0x000fe400000000ff */
[----:B------:R-:W-:-:S03]  /*2490*/  P2R R105, PR, RZ, 0x8 ;  /* 0x00000008ff697803 */ /* 0x000fc60000000000 */
[----:B------:R0:W-:Y:S06]  /*24a0*/  @P0 STG.E.U16 desc[UR36][R92.64+0x10], R60 ;  /* 0x0000103c5c000986 */ /* 0x0001ec000c101524 */
[----:B------:R-:W-:Y:S05]  /*24b0*/  @!P1 BRA `(.L_x_38) ;  /* 0x0000000000049947 */ /* 0x000fea0003800000 */
[----:B------:R4:W5:Y:S02]  /*24c0*/  LDG.E.LTC128B.U16 R104, desc[UR36][R8.64+0x12] ;  /* 0x0000122408687981 */ /* 0x000964000c1e1520 */
.L_x_38:
[----:B------:R-:W-:Y:S05]  /*24d0*/  BSYNC B1 ;  /* 0x0000000000017941 */ /* 0x000fea0003800000 */
.L_x_37:
[----:B0----5:R-:W-:Y:S01]  /*24e0*/  HADD2.F32 R60, -RZ, R104.H0_H0 ;  /* 0x20000068ff3c7230 */ /* 0x021fe20000004100 */
[----:B------:R-:W-:Y:S01]  /*24f0*/  ISETP.GT.AND P0, PT, R3, 0x8, P4 ;  /* 0x000000080300780c */ /* 0x000fe20002704270 */
[----:B------:R-:W-:Y:S03]  /*2500*/  BSSY B1, `(.L_x_39) ;  /* 0x000000a000017945 */ /* 0x000fe60003800000 */
[----:B------:R-:W-:-:S04]  /*2510*/  FMUL R60, R60, R89 ;  /* 0x000000593c3c7220 */ /* 0x000fc80000400000 */
[----:B------:R-:W-:Y:S01]  /*2520*/  FFMA R60, R61, R88, R60 ;  /* 0x000000583d3c7223 */ /* 0x000fe2000000003c */
[----:B------:R-:W-:-:S04]  /*2530*/  @P1 IMAD.MOV.U32 R61, RZ, RZ, R93 ;  /* 0x000000ffff3d1224 */ /* 0x000fc800078e005d */
[----:B------:R-:W-:-:S04]  /*2540*/  F2FP.F16.F32.PACK_AB R60, RZ, R60 ;  /* 0x0000003cff3c723e */ /* 0x000fc800000000ff */
[----:B------:R-:W-:Y:S01]  /*2550*/  PRMT R106, R60, 0x7610, R106 ;  /* 0x000076103c6a7816 */ /* 0x000fe2000000006a */
[----:B------:R-:W-:-:S05]  /*2560*/  @P1 IMAD.MOV.U32 R60, RZ, RZ, R92 ;  /* 0x000000ffff3c1224 */ /* 0x000fca00078e005c */
[----:B------:R0:W-:Y:S01]  /*2570*/  @P1 STG.E.U16 desc[UR36][R60.64+0x12], R106 ;  /* 0x0000126a3c001986 */ /* 0x0001e2000c101524 */
[----:B------:R-:W-:Y:S05]  /*2580*/  @!P0 BRA `(.L_x_40) ;  /* 0x0000000000048947 */ /* 0x000fea0003800000 */
[----:B------:R0:W5:Y:S02]  /*2590*/  LDG.E.LTC128B.U16 R104, desc[UR36][R56.64+0x10] ;  /* 0x0000102438687981 */ /* 0x000164000c1e1520 */
.L_x_40:
[----:B------:R-:W-:Y:S05]  /*25a0*/  BSYNC B1 ;  /* 0x0000000000017941 */ /* 0x000fea0003800000 */
.L_x_39:
[----:B0----5:R-:W-:Y:S01]  /*25b0*/  HADD2.F32 R60, -RZ, R104.H0_H0 ;  /* 0x20000068ff3c7230 */ /* 0x021fe20000004100 */
[----:B------:R-:W-:Y:S01]  /*25c0*/  ISETP.GT.AND P1, PT, R3, 0x8, P3 ;  /* 0x000000080300780c */ /* 0x000fe20001f24270 */
[----:B------:R-:W-:Y:S03]  /*25d0*/  BSSY B1, `(.L_x_41) ;  /* 0x0000007000017945 */ /* 0x000fe60003800000 */
[----:B------:R-:W-:-:S04]  /*25e0*/  FMUL R61, R60, R89 ;  /* 0x000000593c3d7220 */ /* 0x000fc80000400000 */
[----:B------:R-:W-:-:S05]  /*25f0*/  FFMA R61, R62, R88, R61 ;  /* 0x000000583e3d7223 */ /* 0x000fca000000003d */
[----:B------:R-:W-:-:S05]  /*2600*/  F2FP.F16.F32.PACK_AB R61, RZ, R61 ;  /* 0x0000003dff3d723e */ /* 0x000fca00000000ff */
[----:B------:R0:W-:Y:S01]  /*2610*/  @P0 STG.E.U16 desc[UR36][R58.64+0x10], R61 ;  /* 0x0000103d3a000986 */ /* 0x0001e2000c101524 */
[----:B------:R-:W-:Y:S05]  /*2620*/  @!P1 BRA `(.L_x_42) ;  /* 0x0000000000049947 */ /* 0x000fea0003800000 */
[----:B------:R0:W5:Y:S02]  /*2630*/  LDG.E.LTC128B.U16 R104, desc[UR36][R56.64+0x12] ;  /* 0x0000122438687981 */ /* 0x000164000c1e1520 */
.L_x_42:
[----:B------:R-:W-:Y:S05]  /*2640*/  BSYNC B1 ;  /* 0x0000000000017941 */ /* 0x000fea0003800000 */
.L_x_41:
[----:B-----5:R-:W-:Y:S01]  /*2650*/  HADD2.F32 R60, -RZ, R104.H0_H0 ;  /* 0x20000068ff3c7230 */ /* 0x020fe20000004100 */
[----:B------:R-:W-:Y:S01]  /*2660*/  IADD3 R111, P0, R98, 0x80, RZ ;  /* 0x00000080626f7810 */ /* 0x000fe20007f1e0ff */
[----:B------:R-:W-:Y:S01]  /*2670*/  BSSY B1, `(.L_x_43) ;  /* 0x000000b000017945 */ /* 0x000fe20003800000 */
[----:B------:R-:W-:Y:S02]  /*2680*/  ISETP.GT.AND P2, PT, R4, 0x10, PT ;  /* 0x000000100400780c */ /* 0x000fe40003f44270 */
[----:B------:R-:W-:Y:S01]  /*2690*/  FMUL R60, R60, R89 ;  /* 0x000000593c3c7220 */ /* 0x000fe20000400000 */
[----:B------:R-:W-:Y:S01]  /*26a0*/  IMAD.X R99, RZ, RZ, R99, P0 ;  /* 0x000000ffff637224 */ /* 0x000fe200000e0663 */
[----:B------:R-:W-:Y:S02]  /*26b0*/  ISETP.GT.AND P0, PT, R3, RZ, P2 ;  /* 0x000000ff0300720c */ /* 0x000fe40001704270 */
[----:B------:R-:W-:Y:S01]  /*26c0*/  FFMA R60, R63, R88, R60 ;  /* 0x000000583f3c7223 */ /* 0x000fe2000000003c */
[----:B------:R-:W-:-:S04]  /*26d0*/  P2R R106, PR, RZ, 0x4 ;  /* 0x00000004ff6a7803 */ /* 0x000fc80000000000 */
[----:B------:R-:W-:-:S05]  /*26e0*/  F2FP.F16.F32.PACK_AB R60, RZ, R60 ;  /* 0x0000003cff3c723e */ /* 0x000fca00000000ff */
[----:B------:R0:W-:Y:S01]  /*26f0*/  @P1 STG.E.U16 desc[UR36][R58.64+0x12], R60 ;  /* 0x0000123c3a001986 */ /* 0x0001e2000c101524 */
[----:B------:R-:W-:Y:S05]  /*2700*/  @!P0 BRA `(.L_x_44) ;  /* 0x0000000000048947 */ /* 0x000fea0003800000 */
[----:B------:R0:W5:Y:S02]  /*2710*/  LDG.E.LTC128B.U16 R104, desc[UR36][R8.64+0x20] ;  /* 0x0000202408687981 */ /* 0x000164000c1e1520 */
.L_x_44:
[----:B------:R-:W-:Y:S05]  /*2720*/  BSYNC B1 ;  /* 0x0000000000017941 */ /* 0x000fea0003800000 */
.L_x_43:
[----:B0----5:R-:W-:Y:S01]  /*2730*/  HADD2.F32 R60, -RZ, R104.H0_H0 ;  /* 0x20000068ff3c7230 */ /* 0x021fe20000004100 */
[----:B------:R-:W-:Y:S01]  /*2740*/  ISETP.GT.AND P1, PT, R4, 0x11, PT ;  /* 0x000000110400780c */ /* 0x000fe20003f24270 */
[-C--:B------:R-:W-:Y:S01]  /*2750*/  IMAD.WIDE.U32 R62, R111, R94.reuse, R6 ;  /* 0x0000005e6f3e7225 */ /* 0x080fe200078e0006 */
[----:B------:R-:W-:Y:S03]  /*2760*/  BSSY B1, `(.L_x_45) ;  /* 0x0000021000017945 */ /* 0x000fe60003800000 */
[----:B------:R-:W-:Y:S01]  /*2770*/  FMUL R21, R60, R89 ;  /* 0x000000593c157220 */ /* 0x000fe20000400000 */
[----:B------:R-:W-:-:S03]  /*2780*/  IMAD R60, R99, R94, RZ ;  /* 0x0000005e633c7224 */ /* 0x000fc600078e02ff */
[----:B------:R-:W-:Y:S01]  /*2790*/  FFMA R21, R64, R88, R21 ;  /* 0x0000005840157223 */ /* 0x000fe20000000015 */
[C---:B------:R-:W-:Y:S02]  /*27a0*/  IMAD R109, R111.reuse, R95, R60 ;  /* 0x0000005f6f6d7224 */ /* 0x040fe400078e023c */
[----:B------:R-:W-:Y:S02]  /*27b0*/  IMAD.WIDE.U32 R60, R111, R94, R90 ;  /* 0x0000005e6f3c7225 */ /* 0x000fe400078e005a */
[----:B------:R-:W-:Y:S02]  /*27c0*/  F2FP.F16.F32.PACK_AB R21, RZ, R21 ;  /* 0x00000015ff15723e */ /* 0x000fe400000000ff */
[----:B------:R-:W-:Y:S02]  /*27d0*/  IMAD.IADD R63, R109, 0x1, R63 ;  /* 0x000000016d3f7824 */ /* 0x000fe400078e023f */
[----:B------:R-:W-:Y:S01]  /*27e0*/  PRMT R95, R21, 0x7610, R95 ;  /* 0x00007610155f7816 */ /* 0x000fe2000000005f */
[----:B------:R-:W-:-:S02]  /*27f0*/  IMAD.IADD R21, R61, 0x1, R109 ;  /* 0x000000013d157824 */ /* 0x000fc400078e026d */
[----:B------:R-:W-:Y:S02]  /*2800*/  IMAD.WIDE.U32 R98, R23, R14, R62 ;  /* 0x0000000e17627225 */ /* 0x000fe400078e003e */
[----:B------:R0:W-:Y:S01]  /*2810*/  @P0 STG.E.U16 desc[UR36][R92.64+0x20], R95 ;  /* 0x0000205f5c000986 */ /* 0x0001e2000c101524 */
[----:B------:R-:W-:-:S04]  /*2820*/  LEA R62, P0, R60, R10, 0x1 ;  /* 0x0000000a3c3e7211 */ /* 0x000fc800078008ff */
[----:B------:R-:W-:Y:S01]  /*2830*/  LEA.HI.X R63, R60, R11, R21, 0x1, P0 ;  /* 0x0000000b3c3f7211 */ /* 0x000fe200000f0c15 */
[----:B------:R-:W-:Y:S01]  /*2840*/  IMAD.IADD R21, R103, 0x1, R99 ;  /* 0x0000000167157824 */ /* 0x000fe200078e0263 */
[----:B------:R-:W-:-:S04]  /*2850*/  LEA R60, P0, R98, R10, 0x1 ;  /* 0x0000000a623c7211 */ /* 0x000fc800078008ff */
[----:B------:R-:W-:Y:S01]  /*2860*/  LEA.HI.X R61, R98, R11, R21, 0x1, P0 ;  /* 0x0000000b623d7211 */ /* 0x000fe200000f0c15 */
[----:B0-----:R-:W-:-:S04]  /*2870*/  IMAD.WIDE.U32 R94, R111, R94, R100 ;  /* 0x0000005e6f5e7225 */ /* 0x001fc800078e0064 */
[----:B------:R-:W-:Y:S01]  /*2880*/  IMAD.IADD R109, R109, 0x1, R95 ;  /* 0x000000016d6d7824 */ /* 0x000fe200078e025f */
[----:B------:R-:W-:-:S05]  /*2890*/  IADD3 R64, P0, R20, R94, RZ ;  /* 0x0000005e14407210 */ /* 0x000fca0007f1e0ff */
[----:B------:R-:W-:Y:S01]  /*28a0*/  IMAD.X R90, R109, 0x1, R91, P0 ;  /* 0x000000016d5a7824 */ /* 0x000fe200000e065b */
[----:B------:R-:W-:-:S05]  /*28b0*/  IADD3 R20, P0, R6, R94, RZ ;  /* 0x0000005e06147210 */ /* 0x000fca0007f1e0ff */
[----:B------:R-:W-:Y:S01]  /*28c0*/  IMAD.X R21, R7, 0x1, R109, P0 ;  /* 0x0000000107157824 */ /* 0x000fe200000e066d */
[----:B------:R-:W-:Y:S01]  /*28d0*/  LEA R6, P0, R64, R10, 0x1 ;  /* 0x0000000a40067211 */ /* 0x000fe200078008ff */
[----:B------:R-:W-:-:S03]  /*28e0*/  IMAD.WIDE.U32 R20, R23, R14, R20 ;  /* 0x0000000e17147225 */ /* 0x000fc600078e0014 */
[----:B------:R-:W-:Y:S02]  /*28f0*/  LEA.HI.X R7, R64, R11, R90, 0x1, P0 ;  /* 0x0000000b40077211 */ /* 0x000fe400000f0c5a */
[----:B------:R-:W-:Y:S01]  /*2900*/  P2R R23, PR, RZ, 0x2 ;  /* 0x00000002ff177803 */ /* 0x000fe20000000000 */
[----:B------:R-:W-:Y:S01]  /*2910*/  IMAD.IADD R103, R103, 0x1, R21 ;  /* 0x0000000167677824 */ /* 0x000fe200078e0215 */
[----:B------:R-:W-:-:S04]  /*2920*/  LEA R10, P0, R20, R10, 0x1 ;  /* 0x0000000a140a7211 */ /* 0x000fc800078008ff */
[----:B------:R-:W-:Y:S02]  /*2930*/  LEA.HI.X R11, R20, R11, R103, 0x1, P0 ;  /* 0x0000000b140b7211 */ /* 0x000fe400000f0c67 */
[----:B------:R-:W-:-:S13]  /*2940*/  ISETP.GT.AND P0, PT, R3, RZ, P1 ;  /* 0x000000ff0300720c */ /* 0x000fda0000f04270 */
[----:B------:R-:W-:Y:S05]  /*2950*/  @!P0 BRA `(.L_x_46) ;  /* 0x0000000000048947 */ /* 0x000fea0003800000 */
[----:B------:R0:W5:Y:S02]  /*2960*/  LDG.E.LTC128B.U16 R104, desc[UR36][R8.64+0x22] ;  /* 0x0000222408687981 */ /* 0x000164000c1e1520 */
.L_x_46:
[----:B------:R-:W-:Y:S05]  /*2970*/  BSYNC B1 ;  /* 0x0000000000017941 */ /* 0x000fea0003800000 */
.L_x_45:
[----:B-----5:R-:W-:Y:S01]  /*2980*/  HADD2.F32 R14, -RZ, R104.H0_H0 ;  /* 0x20000068ff0e7230 */ /* 0x020fe20000004100 */
[----:B------:R-:W-:Y:S01]  /*2990*/  BSSY B1, `(.L_x_47) ;  /* 0x000000a000017945 */ /* 0x000fe20003800000 */
[----:B------:R-:W-:Y:S02]  /*29a0*/  @P0 IMAD.MOV.U32 R20, RZ, RZ, R92 ;  /* 0x000000ffff140224 */ /* 0x000fe400078e005c */
[----:B------:R-:W-:Y:S02]  /*29b0*/  @P0 IMAD.MOV.U32 R21, RZ, RZ, R93 ;  /* 0x000000ffff150224 */ /* 0x000fe400078e005d */
[----:B------:R-:W-:-:S04]  /*29c0*/  FMUL R14, R14, R89 ;  /* 0x000000590e0e7220 */ /* 0x000fc80000400000 */
[----:B------:R-:W-:-:S05]  /*29d0*/  FFMA R14, R65, R88, R14 ;  /* 0x00000058410e7223 */ /* 0x000fca000000000e */
[----:B------:R-:W-:-:S05]  /*29e0*/  F2FP.F16.F32.PACK_AB R14, RZ, R14 ;  /* 0x0000000eff0e723e */ /* 0x000fca00000000ff */
[----:B------:R0:W-:Y:S01]  /*29f0*/  @P0 STG.E.U16 desc[UR36][R20.64+0x22], R14 ;  /* 0x0000220e14000986 */ /* 0x0001e2000c101524 */
[----:B------:R-:W-:-:S13]  /*2a00*/  ISETP.GT.AND P0, PT, R3, 0x8, P2 ;  /* 0x000000080300780c */ /* 0x000fda0001704270 */
[----:B0-----:R-:W-:Y:S05]  /*2a10*/  @!P0 BRA `(.L_x_48) ;  /* 0x0000000000048947 */ /* 0x001fea0003800000 */
[----:B------:R0:W5:Y:S02]  /*2a20*/  LDG.E.LTC128B.U16 R104, desc[UR36][R56.64+0x20] ;  /* 0x0000202438687981 */ /* 0x000164000c1e1520 */
.L_x_48:
[----:B------:R-:W-:Y:S05]  /*2a30*/  BSYNC B1 ;  /* 0x0000000000017941 */ /* 0x000fea0003800000 */
.L_x_47:
[----:B-----5:R-:W-:Y:S01]  /*2a40*/  HADD2.F32 R14, -RZ, R104.H0_H0 ;  /* 0x20000068ff0e7230 */ /* 0x020fe20000004100 */
[----:B------:R-:W-:Y:S04]  /*2a50*/  BSSY B1, `(.L_x_49) ;  /* 0x0000008000017945 */ /* 0x000fe80003800000 */
[----:B------:R-:W-:-:S04]  /*2a60*/  FMUL R21, R14, R89 ;  /* 0x000000590e157220 */ /* 0x000fc80000400000 */
[----:B------:R-:W-:-:S05]  /*2a70*/  FFMA R21, R66, R88, R21 ;  /* 0x0000005842157223 */ /* 0x000fca0000000015 */
[----:B------:R-:W-:-:S05]  /*2a80*/  F2FP.F16.F32.PACK_AB R21, RZ, R21 ;  /* 0x00000015ff15723e */ /* 0x000fca00000000ff */
[----:B------:R0:W-:Y:S01]  /*2a90*/  @P0 STG.E.U16 desc[UR36][R58.64+0x20], R21 ;  /* 0x000020153a000986 */ /* 0x0001e2000c101524 */
[----:B------:R-:W-:-:S13]  /*2aa0*/  ISETP.GT.AND P0, PT, R3, 0x8, P1 ;  /* 0x000000080300780c */ /* 0x000fda0000f04270 */
[----:B0-----:R-:W-:Y:S05]  /*2ab0*/  @!P0 BRA `(.L_x_50) ;  /* 0x0000000000048947 */ /* 0x001fea0003800000 */
[----:B------:R0:W5:Y:S02]  /*2ac0*/  LDG.E.LTC128B.U16 R104, desc[UR36][R56.64+0x22] ;  /* 0x0000222438687981 */ /* 0x000164000c1e1520 */
.L_x_50:
[----:B------:R-:W-:Y:S05]  /*2ad0*/  BSYNC B1 ;  /* 0x0000000000017941 */ /* 0x000fea0003800000 */
.L_x_49:
[----:B-----5:R-:W-:Y:S01]  /*2ae0*/  HADD2.F32 R14, -RZ, R104.H0_H0 ;  /* 0x20000068ff0e7230 */ /* 0x020fe20000004100 */
[----:B------:R-:W-:Y:S01]  /*2af0*/  ISETP.GT.AND P2, PT, R4, 0x18, PT ;  /* 0x000000180400780c */ /* 0x000fe20003f44270 */
[----:B------:R-:W-:Y:S03]  /*2b00*/  BSSY B1, `(.L_x_51) ;  /* 0x0000009000017945 */ /* 0x000fe60003800000 */
[----:B------:R-:W-:Y:S01]  /*2b10*/  FMUL R14, R14, R89 ;  /* 0x000000590e0e7220 */ /* 0x000fe20000400000 */
[----:B------:R-:W-:-:S03]  /*2b20*/  P2R R90, PR, RZ, 0x4 ;  /* 0x00000004ff5a7803 */ /* 0x000fc60000000000 */
[----:B------:R-:W-:-:S05]  /*2b30*/  FFMA R14, R67, R88, R14 ;  /* 0x00000058430e7223 */ /* 0x000fca000000000e */
[----:B------:R-:W-:-:S05]  /*2b40*/  F2FP.F16.F32.PACK_AB R14, RZ, R14 ;  /* 0x0000000eff0e723e */ /* 0x000fca00000000ff */
[----:B------:R0:W-:Y:S01]  /*2b50*/  @P0 STG.E.U16 desc[UR36][R58.64+0x22], R14 ;  /* 0x0000220e3a000986 */ /* 0x0001e2000c101524 */
[----:B------:R-:W-:-:S13]  /*2b60*/  ISETP.GT.AND P0, PT, R3, RZ, P2 ;  /* 0x000000ff0300720c */ /* 0x000fda0001704270 */
[----:B0-----:R-:W-:Y:S05]  /*2b70*/  @!P0 BRA `(.L_x_52) ;  /* 0x0000000000048947 */ /* 0x001fea0003800000 */
[----:B------:R0:W5:Y:S02]  /*2b80*/  LDG.E.LTC128B.U16 R104, desc[UR36][R8.64+0x30] ;  /* 0x0000302408687981 */ /* 0x000164000c1e1520 */
.L_x_52:
[----:B------:R-:W-:Y:S05]  /*2b90*/  BSYNC B1 ;  /* 0x0000000000017941 */ /* 0x000fea0003800000 */
.L_x_51:
[----:B-----5:R-:W-:Y:S01]  /*2ba0*/  HADD2.F32 R14, -RZ, R104.H0_H0 ;  /* 0x20000068ff0e7230 */ /* 0x020fe20000004100 */
[----:B------:R-:W-:Y:S01]  /*2bb0*/  ISETP.GT.AND P1, PT, R4, 0x19, PT ;  /* 0x000000190400780c */ /* 0x000fe20003f24270 */
[----:B------:R-:W-:Y:S01]  /*2bc0*/  @P0 IMAD.MOV.U32 R20, RZ, RZ, R92 ;  /* 0x000000ffff140224 */ /* 0x000fe200078e005c */
[----:B------:R-:W-:Y:S02]  /*2bd0*/  BSSY B1, `(.L_x_53) ;  /* 0x000000b000017945 */ /* 0x000fe40003800000 */
[----:B------:R-:W-:-:S04]  /*2be0*/  FMUL R21, R14, R89 ;  /* 0x000000590e157220 */ /* 0x000fc80000400000 */
[----:B------:R-:W-:Y:S01]  /*2bf0*/  FFMA R21, R68, R88, R21 ;  /* 0x0000005844157223 */ /* 0x000fe20000000015 */
[----:B------:R-:W-:-:S04]  /*2c00*/  P2R R68, PR, RZ, 0x2 ;  /* 0x00000002ff447803 */ /* 0x000fc80000000000 */
[----:B------:R-:W-:-:S04]  /*2c10*/  F2FP.F16.F32.PACK_AB R21, RZ, R21 ;  /* 0x00000015ff15723e */ /* 0x000fc800000000ff */
[----:B------:R-:W-:Y:S01]  /*2c20*/  PRMT R14, R21, 0x7610, R14 ;  /* 0x00007610150e7816 */ /* 0x000fe2000000000e */
[----:B------:R-:W-:-:S05]  /*2c30*/  @P0 IMAD.MOV.U32 R21, RZ, RZ, R93 ;  /* 0x000000ffff150224 */ /* 0x000fca00078e005d */
[----:B------:R0:W-:Y:S01]  /*2c40*/  @P0 STG.E.U16 desc[UR36][R20.64+0x30], R14 ;  /* 0x0000300e14000986 */ /* 0x0001e2000c101524 */
[----:B------:R-:W-:-:S13]  /*2c50*/  ISETP.GT.AND P0, PT, R3, RZ, P1 ;  /* 0x000000ff0300720c */ /* 0x000fda0000f04270 */
[----:B0-----:R-:W-:Y:S05]  /*2c60*/  @!P0 BRA `(.L_x_54) ;  /* 0x0000000000048947 */ /* 0x001fea0003800000 */
[----:B------:R0:W5:Y:S02]  /*2c70*/  LDG.E.LTC128B.U16 R104, desc[UR36][R8.64+0x32] ;  /* 0x0000322408687981 */ /* 0x000164000c1e1520 */
.L_x_54:
[----:B------:R-:W-:Y:S05]  /*2c80*/  BSYNC B1 ;  /* 0x0000000000017941 */ /* 0x000fea0003800000 */
.L_x_53:
        /* <DEDUP_REMOVED lines=11> */
.L_x_56:
[----:B------:R-:W-:Y:S05]  /*2d40*/  BSYNC B1 ;  /* 0x0000000000017941 */ /* 0x000fea0003800000 */
.L_x_55:
        /* <DEDUP_REMOVED lines=9> */
.L_x_58:
[----:B------:R-:W-:Y:S05]  /*2de0*/  BSYNC B1 ;  /* 0x0000000000017941 */ /* 0x000fea0003800000 */
.L_x_57:
        /* <DEDUP_REMOVED lines=11> */
.L_x_60:
[----:B------:R-:W-:Y:S05]  /*2ea0*/  BSYNC B1 ;  /* 0x0000000000017941 */ /* 0x000fea0003800000 */
.L_x_59:
[----:B-----5:R-:W-:Y:S01]  /*2eb0*/  HADD2.F32 R14, -RZ, R104.H0_H0 ;  /* 0x20000068ff0e7230 */ /* 0x020fe20000004100 */
[----:B------:R-:W-:Y:S01]  /*2ec0*/  ISETP.GT.AND P1, PT, R4, 0x21, PT ;  /* 0x000000210400780c */ /* 0x000fe20003f24270 */
[----:B------:R-:W-:Y:S01]  /*2ed0*/  @P0 IMAD.MOV.U32 R20, RZ, RZ, R92 ;  /* 0x000000ffff140224 */ /* 0x000fe200078e005c */
[----:B------:R-:W-:Y:S02]  /*2ee0*/  BSSY B1, `(.L_x_61) ;  /* 0x000000b000017945 */ /* 0x000fe40003800000 */
[----:B------:R-:W-:Y:S01]  /*2ef0*/  FMUL R21, R14, R89 ;  /* 0x000000590e157220 */ /* 0x000fe20000400000 */
[----:B------:R-:W-:-:S03]  /*2f00*/  P2R R70, PR, RZ, 0x2 ;  /* 0x00000002ff467803 */ /* 0x000fc60000000000 */
[----:B------:R-:W-:-:S05]  /*2f10*/  FFMA R21, R72, R88, R21 ;  /* 0x0000005848157223 */ /* 0x000fca0000000015 */
[----:B------:R-:W-:-:S04]  /*2f20*/  F2FP.F16.F32.PACK_AB R21, RZ, R21 ;  /* 0x00000015ff15723e */ /* 0x000fc800000000ff */
[----:B------:R-:W-:Y:S01]  /*2f30*/  PRMT R14, R21, 0x7610, R14 ;  /* 0x00007610150e7816 */ /* 0x000fe2000000000e */
[----:B------:R-:W-:-:S05]  /*2f40*/  @P0 IMAD.MOV.U32 R21, RZ, RZ, R93 ;  /* 0x000000ffff150224 */ /* 0x000fca00078e005d */
[----:B------:R0:W-:Y:S01]  /*2f50*/  @P0 STG.E.U16 desc[UR36][R20.64+0x40], R14 ;  /* 0x0000400e14000986 */ /* 0x0001e2000c101524 */
[----:B------:R-:W-:-:S13]  /*2f60*/  ISETP.GT.AND P0, PT, R3, RZ, P1 ;  /* 0x000000ff0300720c */ /* 0x000fda0000f04270 */
[----:B0-----:R-:W-:Y:S05]  /*2f70*/  @!P0 BRA `(.L_x_62) ;  /* 0x0000000000048947 */ /* 0x001fea0003800000 */
[----:B------:R0:W5:Y:S02]  /*2f80*/  LDG.E.LTC128B.U16 R104, desc[UR36][R8.64+0x42] ;  /* 0x0000422408687981 */ /* 0x000164000c1e1520 */
.L_x_62:
[----:B------:R-:W-:Y:S05]  /*2f90*/  BSYNC B1 ;  /* 0x0000000000017941 */ /* 0x000fea0003800000 */
.L_x_61:
        /* <DEDUP_REMOVED lines=11> */
.L_x_64:
[----:B------:R-:W-:Y:S05]  /*3050*/  BSYNC B1 ;  /* 0x0000000000017941 */ /* 0x000fea0003800000 */
.L_x_63:
        /* <DEDUP_REMOVED lines=9> */
.L_x_66:
[----:B------:R-:W-:Y:S05]  /*30f0*/  BSYNC B1 ;  /* 0x0000000000017941 */ /* 0x000fea0003800000 */
.L_x_65:
        /* <DEDUP_REMOVED lines=11> */
.L_x_68:
[----:B------:R-:W-:Y:S05]  /*31b0*/  BSYNC B1 ;  /* 0x0000000000017941 */ /* 0x000fea0003800000 */
.L_x_67:
[----:B-----5:R-:W-:Y:S01]  /*31c0*/  HADD2.F32 R14, -RZ, R104.H0_H0 ;  /* 0x20000068ff0e7230 */ /* 0x020fe20000004100 */
[----:B------:R-:W-:Y:S01]  /*31d0*/  ISETP.GT.AND P5, PT, R4, 0x29, PT ;  /* 0x000000290400780c */ /* 0x000fe20003fa4270 */
[----:B------:R-:W-:Y:S01]  /*31e0*/  @P0 IMAD.MOV.U32 R20, RZ, RZ, R92 ;  /* 0x000000ffff140224 */ /* 0x000fe200078e005c */
[----:B------:R-:W-:Y:S02]  /*31f0*/  BSSY B1, `(.L_x_69) ;  /* 0x000000b000017945 */ /* 0x000fe40003800000 */
[----:B------:R-:W-:-:S04]  /*3200*/  FMUL R21, R14, R89 ;  /* 0x000000590e157220 */ /* 0x000fc80000400000 */
[----:B------:R-:W-:-:S05]  /*3210*/  FFMA R21, R76, R88, R21 ;  /* 0x000000584c157223 */ /* 0x000fca0000000015 */
[----:B------:R-:W-:-:S04]  /*3220*/  F2FP.F16.F32.PACK_AB R21, RZ, R21 ;  /* 0x00000015ff15723e */ /* 0x000fc800000000ff */
[----:B------:R-:W-:Y:S01]  /*3230*/  PRMT R14, R21, 0x7610, R14 ;  /* 0x00007610150e7816 */ /* 0x000fe2000000000e */
[----:B------:R-:W-:-:S05]  /*3240*/  @P0 IMAD.MOV.U32 R21, RZ, RZ, R93 ;  /* 0x000000ffff150224 */ /* 0x000fca00078e005d */
[----:B------:R1:W-:Y:S01]  /*3250*/  @P0 STG.E.U16 desc[UR36][R20.64+0x50], R14 ;  /* 0x0000500e14000986 */ /* 0x0003e2000c101524 */
[----:B------:R-:W-:Y:S02]  /*3260*/  ISETP.GT.AND P0, PT, R3, RZ, P5 ;  /* 0x000000ff0300720c */ /* 0x000fe40002f04270 */
[----:B-1----:R-:W-:-:S11]  /*3270*/  P2R R14, PR, RZ, 0x20 ;  /* 0x00000020ff0e7803 */ /* 0x002fd60000000000 */
[----:B------:R-:W-:Y:S05]  /*3280*/  @!P0 BRA `(.L_x_70) ;  /* 0x0000000000048947 */ /* 0x000fea0003800000 */
[----:B------:R1:W5:Y:S02]  /*3290*/  LDG.E.LTC128B.U16 R104, desc[UR36][R8.64+0x52] ;  /* 0x0000522408687981 */ /* 0x000364000c1e1520 */
.L_x_70:
[----:B------:R-:W-:Y:S05]  /*32a0*/  BSYNC B1 ;  /* 0x0000000000017941 */ /* 0x000fea0003800000 */
.L_x_69:
        /* <DEDUP_REMOVED lines=11> */
.L_x_72:
[----:B------:R-:W-:Y:S05]  /*3360*/  BSYNC B1 ;  /* 0x0000000000017941 */ /* 0x000fea0003800000 */
.L_x_71:
        /* <DEDUP_REMOVED lines=9> */
.L_x_74:
[----:B------:R-:W-:Y:S05]  /*3400*/  BSYNC B1 ;  /* 0x0000000000017941 */ /* 0x000fea0003800000 */
.L_x_73:
[----:B-----5:R-:W-:Y:S01]  /*3410*/  HADD2.F32 R14, -RZ, R104.H0_H0 ;  /* 0x20000068ff0e7230 */ /* 0x020fe20000004100 */
[----:B------:R-:W-:Y:S01]  /*3420*/  ISETP.GT.AND P3, PT, R4, 0x30, PT ;  /* 0x000000300400780c */ /* 0x000fe20003f64270 */
[----:B------:R-:W-:Y:S03]  /*3430*/  BSSY B1, `(.L_x_75) ;  /* 0x0000008000017945 */ /* 0x000fe60003800000 */
[----:B------:R-:W-:-:S04]  /*3440*/  FMUL R14, R14, R89 ;  /* 0x000000590e0e7220 */ /* 0x000fc80000400000 */
[----:B------:R-:W-:-:S05]  /*3450*/  FFMA R14, R79, R88, R14 ;  /* 0x000000584f0e7223 */ /* 0x000fca000000000e */
[----:B------:R-:W-:-:S05]  /*3460*/  F2FP.F16.F32.PACK_AB R14, RZ, R14 ;  /* 0x0000000eff0e723e */ /* 0x000fca00000000ff */
[----:B------:R0:W-:Y:S01]  /*3470*/  @P0 STG.E.U16 desc[UR36][R58.64+0x52], R14 ;  /* 0x0000520e3a000986 */ /* 0x0001e2000c101524 */
[----:B------:R-:W-:-:S13]  /*3480*/  ISETP.GT.AND P0, PT, R3, RZ, P3 ;  /* 0x000000ff0300720c */ /* 0x000fda0001f04270 */
[----:B0-----:R-:W-:Y:S05]  /*3490*/  @!P0 BRA `(.L_x_76) ;  /* 0x0000000000048947 */ /* 0x001fea0003800000 */
[----:B------:R0:W5:Y:S02]  /*34a0*/  LDG.E.LTC128B.U16 R104, desc[UR36][R8.64+0x60] ;  /* 0x0000602408687981 */ /* 0x000164000c1e1520 */
.L_x_76:
[----:B------:R-:W-:Y:S05]  /*34b0*/  BSYNC B1 ;  /* 0x0000000000017941 */ /* 0x000fea0003800000 */
.L_x_75:
        /* <DEDUP_REMOVED lines=13> */
.L_x_78:
[----:B------:R-:W-:Y:S05]  /*3590*/  BSYNC B1 ;  /* 0x0000000000017941 */ /* 0x000fea0003800000 */
.L_x_77:
        /* <DEDUP_REMOVED lines=11> */
.L_x_80:
[----:B------:R-:W-:Y:S05]  /*3650*/  BSYNC B1 ;  /* 0x0000000000017941 */ /* 0x000fea0003800000 */
.L_x_79:
        /* <DEDUP_REMOVED lines=9> */
.L_x_82:
[----:B------:R-:W-:Y:S05]  /*36f0*/  BSYNC B1 ;  /* 0x0000000000017941 */ /* 0x000fea0003800000 */
.L_x_81:
        /* <DEDUP_REMOVED lines=10> */
.L_x_84:
[----:B------:R-:W-:Y:S05]  /*37a0*/  BSYNC B1 ;  /* 0x0000000000017941 */ /* 0x000fea0003800000 */
.L_x_83:
        /* <DEDUP_REMOVED lines=8> */
[----:B------:R-:W-:-:S05]  /*3830*/  IADD3 R20, P0, R5, R96, RZ ;  /* 0x0000006005147210 */ /* 0x000fca0007f1e0ff */
[----:B-1----:R-:W-:Y:S01]  /*3840*/  IMAD.X R21, R15, 0x1, R97, P0 ;  /* 0x000000010f157824 */ /* 0x002fe200000e0661 */
[----:B------:R-:W-:-:S05]  /*3850*/  IADD3 R64, P0, R5, R96, RZ ;  /* 0x0000006005407210 */ /* 0x000fca0007f1e0ff */
[----:B------:R-:W-:Y:S01]  /*3860*/  IMAD.X R65, R15, 0x1, R97, P0 ;  /* 0x000000010f417824 */ /* 0x000fe200000e0661 */
[----:B------:R-:W-:-:S05]  /*3870*/  IADD3 R14, P0, R5, R92, RZ ;  /* 0x0000005c050e7210 */ /* 0x000fca0007f1e0ff */
[----:B------:R-:W-:Y:S01]  /*3880*/  IMAD.X R15, R15, 0x1, R93, P0 ;  /* 0x000000010f0f7824 */ /* 0x000fe200000e065d */
[----:B------:R-:W-:-:S04]  /*3890*/  ISETP.GT.AND P0, PT, R4, 0x39, PT ;  /* 0x000000390400780c */ /* 0x000fc80003f04270 */
[----:B------:R-:W-:-:S13]  /*38a0*/  ISETP.GT.AND P4, PT, R3, RZ, P0 ;  /* 0x000000ff0300720c */ /* 0x000fda0000784270 */
[----:B------:R-:W-:Y:S05]  /*38b0*/  @!P4 BRA `(.L_x_86) ;  /* 0x000000000004c947 */ /* 0x000fea0003800000 */
[----:B------:R1:W5:Y:S02]  /*38c0*/  LDG.E.LTC128B.U16 R104, desc[UR36][R8.64+0x72] ;  /* 0x0000722408687981 */ /* 0x000364000c1e1520 */
.L_x_86:
[----:B------:R-:W-:Y:S05]  /*38d0*/  BSYNC B1 ;  /* 0x0000000000017941 */ /* 0x000fea0003800000 */
.L_x_85:
        /* <DEDUP_REMOVED lines=9> */
.L_x_88:
[----:B------:R-:W-:Y:S05]  /*3970*/  BSYNC B1 ;  /* 0x0000000000017941 */ /* 0x000fea0003800000 */
.L_x_87:
        /* <DEDUP_REMOVED lines=9> */
.L_x_90:
[----:B------:R-:W-:Y:S05]  /*3a10*/  BSYNC B1 ;  /* 0x0000000000017941 */ /* 0x000fea0003800000 */
.L_x_89:
[----:B-----5:R-:W-:-:S05]  /*3a20*/  HADD2.F32 R4, -RZ, R104.H0_H0 ;  /* 0x20000068ff047230 */ /* 0x020fca0000004100 */
[----:B------:R-:W-:-:S04]  /*3a30*/  FMUL R4, R4, R89 ;  /* 0x0000005904047220 */ /* 0x000fc80000400000 */
[----:B------:R-:W-:-:S05]  /*3a40*/  FFMA R4, R87, R88, R4 ;  /* 0x0000005857047223 */ /* 0x000fca0000000004 */
[----:B------:R-:W-:-:S04]  /*3a50*/  F2FP.F16.F32.PACK_AB R4, RZ, R4 ;  /* 0x00000004ff04723e */ /* 0x000fc800000000ff */
[----:B-1-34-:R-:W-:-:S05]  /*3a60*/  PRMT R8, R4, 0x7610, R8 ;  /* 0x0000761004087816 */ /* 0x01afca0000000008 */
[----:B------:R1:W-:Y:S01]  /*3a70*/  @P4 STG.E.U16 desc[UR36][R58.64+0x72], R8 ;  /* 0x000072083a004986 */ /* 0x0003e2000c101524 */
[----:B------:R-:W-:-:S13]  /*3a80*/  ISETP.GT.AND P4, PT, R3, 0x80, P6 ;  /* 0x000000800300780c */ /* 0x000fda0003784270 */
[----:B------:R-:W3:Y:S01]  /*3a90*/  @P4 LDG.E.LTC128B.U16 R104, desc[UR36][R62.64] ;  /* 0x000000243e684981 */ /* 0x000ee2000c1e1520 */
[----:B------:R-:W-:Y:S01]  /*3aa0*/  BSSY B1, `(.L_x_91) ;  /* 0x000000a000017945 */ /* 0x000fe20003800000 */
[----:B---3--:R-:W-:-:S05]  /*3ab0*/  HADD2.F32 R4, -RZ, R104.H0_H0 ;  /* 0x20000068ff047230 */ /* 0x008fca0000004100 */
[----:B------:R-:W-:-:S04]  /*3ac0*/  FMUL R5, R4, R89 ;  /* 0x0000005904057220 */ /* 0x000fc80000400000 */
[----:B------:R-:W-:-:S05]  /*3ad0*/  FFMA R5, R24, R88, R5 ;  /* 0x0000005818057223 */ /* 0x000fca0000000005 */
[----:B------:R-:W-:-:S05]  /*3ae0*/  F2FP.F16.F32.PACK_AB R5, RZ, R5 ;  /* 0x00000005ff05723e */ /* 0x000fca00000000ff */
[----:B------:R1:W-:Y:S01]  /*3af0*/  @P4 STG.E.U16 desc[UR36][R14.64], R5 ;  /* 0x000000050e004986 */ /* 0x0003e2000c101524 */
[----:B------:R-:W-:-:S04]  /*3b00*/  ISETP.NE.AND P4, PT, R107, RZ, PT ;  /* 0x000000ff6b00720c */ /* 0x000fc80003f85270 */
[----:B------:R-:W-:-:S13]  /*3b10*/  ISETP.GT.AND P4, PT, R3, 0x80, P4 ;  /* 0x000000800300780c */ /* 0x000fda0002784270 */
[----:B-1----:R-:W-:Y:S05]  /*3b20*/  @!P4 BRA `(.L_x_92) ;  /* 0x000000000004c947 */ /* 0x002fea0003800000 */
[----:B------:R1:W5:Y:S02]  /*3b30*/  LDG.E.LTC128B.U16 R104, desc[UR36][R60.64+0x2] ;  /* 0x000002243c687981 */ /* 0x000364000c1e1520 */
.L_x_92:
[----:B------:R-:W-:Y:S05]  /*3b40*/  BSYNC B1 ;  /* 0x0000000000017941 */ /* 0x000fea0003800000 */
.L_x_91:
[----:B-----5:R-:W-:Y:S01]  /*3b50*/  HADD2.F32 R4, -RZ, R104.H0_H0 ;  /* 0x20000068ff047230 */ /* 0x020fe20000004100 */
[----:B------:R-:W-:Y:S01]  /*3b60*/  ISETP.GT.AND P6, PT, R3, 0x88, P6 ;  /* 0x000000880300780c */ /* 0x000fe200037c4270 */
        /* <DEDUP_REMOVED lines=8> */
[----:B------:R-:W-:Y:S05]  /*3bf0*/  @!P6 BRA `(.L_x_94) ;  /* 0x000000000004e947 */ /* 0x000fea0003800000 */
[----:B------:R4:W5:Y:S02]  /*3c00*/  LDG.E.LTC128B.U16 R104, desc[UR36][R6.64] ;  /* 0x0000002406687981 */ /* 0x000964000c1e1520 */
.L_x_94:
[----:B------:R-:W-:Y:S05]  /*3c10*/  BSYNC B1 ;  /* 0x0000000000017941 */ /* 0x000fea0003800000 */
.L_x_93:
[----:B---3-5:R-:W-:Y:S01]  /*3c20*/  HADD2.F32 R4, -RZ, R104.H0_H0 ;  /* 0x20000068ff047230 */ /* 0x028fe20000004100 */
[----:B------:R-:W-:Y:S01]  /*3c30*/  ISETP.NE.AND P4, PT, R107, RZ, PT ;  /* 0x000000ff6b00720c */ /* 0x000fe20003f85270 */
[----:B------:R-:W-:Y:S03]  /*3c40*/  BSSY B1, `(.L_x_95) ;  /* 0x0000008000017945 */ /* 0x000fe60003800000 */
[----:B------:R-:W-:Y:S01]  /*3c50*/  FMUL R5, R4, R89 ;  /* 0x0000005904057220 */ /* 0x000fe20000400000 */
[----:B------:R-:W-:-:S03]  /*3c60*/  ISETP.GT.AND P4, PT, R3, 0x88, P4 ;  /* 0x000000880300780c */ /* 0x000fc60002784270 */
[----:B------:R-:W-:-:S05]  /*3c70*/  FFMA R5, R26, R88, R5 ;  /* 0x000000581a057223 */ /* 0x000fca0000000005 */
[----:B------:R-:W-:-:S05]  /*3c80*/  F2FP.F16.F32.PACK_AB R5, RZ, R5 ;  /* 0x00000005ff05723e */ /* 0x000fca00000000ff */
[----:B------:R3:W-:Y:S01]  /*3c90*/  @P6 STG.E.U16 desc[UR36][R20.64], R5 ;  /* 0x0000000514006986 */ /* 0x0007e2000c101524 */
[----:B------:R-:W-:Y:S05]  /*3ca0*/  @!P4 BRA `(.L_x_96) ;  /* 0x000000000004c947 */ /* 0x000fea0003800000 */
[----:B------:R0:W5:Y:S02]  /*3cb0*/  LDG.E.LTC128B.U16 R104, desc[UR36][R10.64+0x2] ;  /* 0x000002240a687981 */ /* 0x000164000c1e1520 */
.L_x_96:
[----:B------:R-:W-:Y:S05]  /*3cc0*/  BSYNC B1 ;  /* 0x0000000000017941 */ /* 0x000fea0003800000 */
.L_x_95:
[----:B-----5:R-:W-:Y:S01]  /*3cd0*/  HADD2.F32 R4, -RZ, R104.H0_H0 ;  /* 0x20000068ff047230 */ /* 0x020fe20000004100 */
[----:B------:R-:W-:Y:S01]  /*3ce0*/  ISETP.NE.AND P6, PT, R108, RZ, PT ;  /* 0x000000ff6c00720c */ /* 0x000fe20003fc5270 */
[----:B------:R-:W-:Y:S03]  /*3cf0*/  BSSY B1, `(.L_x_97) ;  /* 0x0000008000017945 */ /* 0x000fe60003800000 */
[----:B------:R-:W-:-:S04]  /*3d00*/  FMUL R4, R4, R89 ;  /* 0x0000005904047220 */ /* 0x000fc80000400000 */
[----:B------:R-:W-:-:S05]  /*3d10*/  FFMA R4, R27, R88, R4 ;  /* 0x000000581b047223 */ /* 0x000fca0000000004 */
[----:B------:R-:W-:-:S05]  /*3d20*/  F2FP.F16.F32.PACK_AB R4, RZ, R4 ;  /* 0x00000004ff04723e */ /* 0x000fca00000000ff */
[----:B------:R0:W-:Y:S01]  /*3d30*/  @P4 STG.E.U16 desc[UR36][R64.64+0x2], R4 ;  /* 0x0000020440004986 */ /* 0x0001e2000c101524 */
[----:B------:R-:W-:-:S13]  /*3d40*/  ISETP.GT.AND P4, PT, R3, 0x80, P6 ;  /* 0x000000800300780c */ /* 0x000fda0003784270 */
[----:B0-----:R-:W-:Y:S05]  /*3d50*/  @!P4 BRA `(.L_x_98) ;  /* 0x000000000004c947 */ /* 0x001fea0003800000 */
[----:B------:R0:W5:Y:S02]  /*3d60*/  LDG.E.LTC128B.U16 R104, desc[UR36][R60.64+0x10] ;  /* 0x000010243c687981 */ /* 0x000164000c1e1520 */
.L_x_98:
[----:B------:R-:W-:Y:S05]  /*3d70*/  BSYNC B1 ;  /* 0x0000000000017941 */ /* 0x000fea0003800000 */
.L_x_97:
[----:B-----5:R-:W-:Y:S01]  /*3d80*/  HADD2.F32 R4, -RZ, R104.H0_H0 ;  /* 0x20000068ff047230 */ /* 0x020fe20000004100 */
[----:B------:R-:W-:Y:S01]  /*3d90*/  ISETP.NE.AND P6, PT, R105, RZ, PT ;  /* 0x000000ff6900720c */ /* 0x000fe20003fc5270 */
[----:B------:R-:W-:Y:S03]  /*3da0*/  BSSY B1, `(.L_x_99) ;  /* 0x000000b000017945 */ /* 0x000fe60003800000 */
[----:B---3--:R-:W-:Y:S01]  /*3db0*/  FMUL R5, R4, R89 ;  /* 0x0000005904057220 */ /* 0x008fe20000400000 */
[----:B------:R-:W-:-:S03]  /*3dc0*/  @P4 IMAD.MOV.U32 R4, RZ, RZ, R14 ;  /* 0x000000ffff044224 */ /* 0x000fc600078e000e */
[----:B------:R-:W-:-:S05]  /*3dd0*/  FFMA R5, R28, R88, R5 ;  /* 0x000000581c057223 */ /* 0x000fca0000000005 */
[----:B------:R-:W-:-:S04]  /*3de0*/  F2FP.F16.F32.PACK_AB R5, RZ, R5 ;  /* 0x00000005ff05723e */ /* 0x000fc800000000ff */
[----:B----4-:R-:W-:Y:S01]  /*3df0*/  PRMT R6, R5, 0x7610, R6 ;  /* 0x0000761005067816 */ /* 0x010fe20000000006 */
[----:B------:R-:W-:-:S05]  /*3e00*/  @P4 IMAD.MOV.U32 R5, RZ, RZ, R15 ;  /* 0x000000ffff054224 */ /* 0x000fca00078e000f */
[----:B------:R3:W-:Y:S01]  /*3e10*/  @P4 STG.E.U16 desc[UR36][R4.64+0x10], R6 ;  /* 0x0000100604004986 */ /* 0x0007e2000c101524 */
[----:B------:R-:W-:-:S13]  /*3e20*/  ISETP.GT.AND P4, PT, R3, 0x80, P6 ;  /* 0x000000800300780c */ /* 0x000fda0003784270 */
[----:B---3--:R-:W-:Y:S05]  /*3e30*/  @!P4 BRA `(.L_x_100) ;  /* 0x000000000004c947 */ /* 0x008fea0003800000 */
[----:B------:R3:W5:Y:S02]  /*3e40*/  LDG.E.LTC128B.U16 R104, desc[UR36][R60.64+0x12] ;  /* 0x000012243c687981 */ /* 0x000764000c1e1520 */
.L_x_100:
[----:B------:R-:W-:Y:S05]  /*3e50*/  BSYNC B1 ;  /* 0x0000000000017941 */ /* 0x000fea0003800000 */
.L_x_99:
[----:B-----5:R-:W-:Y:S01]  /*3e60*/  HADD2.F32 R4, -RZ, R104.H0_H0 ;  /* 0x20000068ff047230 */ /* 0x020fe20000004100 */
[----:B------:R-:W-:Y:S01]  /*3e70*/  BSSY B1, `(.L_x_101) ;  /* 0x000000c000017945 */ /* 0x000fe20003800000 */
[----:B------:R-:W-:-:S03]  /*3e80*/  @P4 IMAD.MOV.U32 R5, RZ, RZ, R15 ;  /* 0x000000ffff054224 */ /* 0x000fc600078e000f */
[----:B------:R-:W-:-:S04]  /*3e90*/  FMUL R4, R4, R89 ;  /* 0x0000005904047220 */ /* 0x000fc80000400000 */
[----:B------:R-:W-:-:S05]  /*3ea0*/  FFMA R4, R29, R88, R4 ;  /* 0x000000581d047223 */ /* 0x000fca0000000004 */
[----:B------:R-:W-:-:S04]  /*3eb0*/  F2FP.F16.F32.PACK_AB R4, RZ, R4 ;  /* 0x00000004ff04723e */ /* 0x000fc800000000ff */
[----:B------:R-:W-:Y:S01]  /*3ec0*/  PRMT R6, R4, 0x7610, R6 ;  /* 0x0000761004067816 */ /* 0x000fe20000000006 */
[----:B------:R-:W-:-:S05]  /*3ed0*/  @P4 IMAD.MOV.U32 R4, RZ, RZ, R14 ;  /* 0x000000ffff044224 */ /* 0x000fca00078e000e */
[----:B------:R4:W-:Y:S01]  /*3ee0*/  @P4 STG.E.U16 desc[UR36][R4.64+0x12], R6 ;  /* 0x0000120604004986 */ /* 0x0009e2000c101524 */
[----:B------:R-:W-:-:S04]  /*3ef0*/  ISETP.NE.AND P4, PT, R108, RZ, PT ;  /* 0x000000ff6c00720c */ /* 0x000fc80003f85270 */
[----:B------:R-:W-:-:S13]  /*3f00*/  ISETP.GT.AND P4, PT, R3, 0x88, P4 ;  /* 0x000000880300780c */ /* 0x000fda0002784270 */
[----:B----4-:R-:W-:Y:S05]  /*3f10*/  @!P4 BRA `(.L_x_102) ;  /* 0x000000000004c947 */ /* 0x010fea0003800000 */
[----:B------:R4:W5:Y:S02]  /*3f20*/  LDG.E.LTC128B.U16 R104, desc[UR36][R10.64+0x10] ;  /* 0x000010240a687981 */ /* 0x000964000c1e1520 */
.L_x_102:
[----:B------:R-:W-:Y:S05]  /*3f30*/  BSYNC B1 ;  /* 0x0000000000017941 */ /* 0x000fea0003800000 */
.L_x_101:
        /* <DEDUP_REMOVED lines=9> */
.L_x_104:
[----:B------:R-:W-:Y:S05]  /*3fd0*/  BSYNC B1 ;  /* 0x0000000000017941 */ /* 0x000fea0003800000 */
.L_x_103:
[----:B-----5:R-:W-:Y:S01]  /*3fe0*/  HADD2.F32 R4, -RZ, R104.H0_H0 ;  /* 0x20000068ff047230 */ /* 0x020fe20000004100 */
[----:B------:R-:W-:Y:S01]  /*3ff0*/  ISETP.NE.AND P6, PT, R106, RZ, PT ;  /* 0x000000ff6a00720c */ /* 0x000fe20003fc5270 */
        /* <DEDUP_REMOVED lines=8> */
[----:B------:R-:W-:-:S13]  /*4080*/  ISETP.GT.AND P4, PT, R3, 0x80, P6 ;  /* 0x000000800300780c */ /* 0x000fda0003784270 */
[----:B0-----:R-:W-:Y:S05]  /*4090*/  @!P4 BRA `(.L_x_106) ;  /* 0x000000000004c947 */ /* 0x001fea0003800000 */
[----:B------:R0:W5:Y:S02]  /*40a0*/  LDG.E.LTC128B.U16 R104, desc[UR36][R60.64+0x20] ;  /* 0x000020243c687981 */ /* 0x000164000c1e1520 */
.L_x_106:
[----:B------:R-:W-:Y:S05]  /*40b0*/  BSYNC B1 ;  /* 0x0000000000017941 */ /* 0x000fea0003800000 */
.L_x_105:
[----:B-----5:R-:W-:Y:S01]  /*40c0*/  HADD2.F32 R4, -RZ, R104.H0_H0 ;  /* 0x20000068ff047230 */ /* 0x020fe20000004100 */
[----:B------:R-:W-:Y:S01]  /*40d0*/  ISETP.NE.AND P6, PT, R23, RZ, PT ;  /* 0x000000ff1700720c */ /* 0x000fe20003fc5270 */
[----:B------:R-:W-:Y:S03]  /*40e0*/  BSSY B1, `(.L_x_107) ;  /* 0x000000b000017945 */ /* 0x000fe60003800000 */
[----:B------:R-:W-:Y:S01]  /*40f0*/  FMUL R5, R4, R89 ;  /* 0x0000005904057220 */ /* 0x000fe20000400000 */
[----:B------:R-:W-:-:S03]  /*4100*/  @P4 IMAD.MOV.U32 R4, RZ, RZ, R14 ;  /* 0x000000ffff044224 */ /* 0x000fc600078e000e */
        /* <DEDUP_REMOVED lines=8> */
.L_x_108:
[----:B------:R-:W-:Y:S05]  /*4190*/  BSYNC B1 ;  /* 0x0000000000017941 */ /* 0x000fea0003800000 */
.L_x_107:
        /* <DEDUP_REMOVED lines=11> */
[----:B0-----:R-:W-:Y:S05]  /*4250*/  @!P4 BRA `(.L_x_110) ;  /* 0x000000000004c947 */ /* 0x001fea0003800000 */
[----:B------:R0:W5:Y:S02]  /*4260*/  LDG.E.LTC128B.U16 R104, desc[UR36][R10.64+0x20] ;  /* 0x000020240a687981 */ /* 0x000164000c1e1520 */
.L_x_110:
[----:B------:R-:W-:Y:S05]  /*4270*/  BSYNC B1 ;  /* 0x0000000000017941 */ /* 0x000fea0003800000 */
.L_x_109:
[----:B-----5:R-:W-:Y:S01]  /*4280*/  HADD2.F32 R4, -RZ, R104.H0_H0 ;  /* 0x20000068ff047230 */ /* 0x020fe20000004100 */
[----:B------:R-:W-:Y:S04]  /*4290*/  BSSY B1, `(.L_x_111) ;  /* 0x000000b000017945 */ /* 0x000fe80003800000 */
        /* <DEDUP_REMOVED lines=10> */
.L_x_112:
[----:B------:R-:W-:Y:S05]  /*4340*/  BSYNC B1 ;  /* 0x0000000000017941 */ /* 0x000fea0003800000 */
.L_x_111:
        /* <DEDUP_REMOVED lines=13> */
.L_x_114:
[----:B------:R-:W-:Y:S05]  /*4420*/  BSYNC B1 ;  /* 0x0000000000017941 */ /* 0x000fea0003800000 */
.L_x_113:
        /* <DEDUP_REMOVED lines=13> */
.L_x_116:
[----:B------:R-:W-:Y:S05]  /*4500*/  BSYNC B1 ;  /* 0x0000000000017941 */ /* 0x000fea0003800000 */
.L_x_115:
        /* <DEDUP_REMOVED lines=13> */
.L_x_118:
[----:B------:R-:W-:Y:S05]  /*45e0*/  BSYNC B1 ;  /* 0x0000000000017941 */ /* 0x000fea0003800000 */
.L_x_117:
        /* <DEDUP_REMOVED lines=12> */
.L_x_120:
[----:B------:R-:W-:Y:S05]  /*46b0*/  BSYNC B1 ;  /* 0x0000000000017941 */ /* 0x000fea0003800000 */
.L_x_119:
        /* <DEDUP_REMOVED lines=13> */
.L_x_122:
[----:B------:R-:W-:Y:S05]  /*4790*/  BSYNC B1 ;  /* 0x0000000000017941 */ /* 0x000fea0003800000 */
.L_x_121:
        /* <DEDUP_REMOVED lines=13> */
.L_x_124:
[----:B------:R-:W-:Y:S05]  /*4870*/  BSYNC B1 ;  /* 0x0000000000017941 */ /* 0x000fea0003800000 */
.L_x_123:
        /* <DEDUP_REMOVED lines=13> */
.L_x_126:
[----:B------:R-:W-:Y:S05]  /*4950*/  BSYNC B1 ;  /* 0x0000000000017941 */ /* 0x000fea0003800000 */
.L_x_125:
        /* <DEDUP_REMOVED lines=12> */
.L_x_128:
[----:B------:R-:W-:Y:S05]  /*4a20*/  BSYNC B1 ;  /* 0x0000000000017941 */ /* 0x000fea0003800000 */
.L_x_127:
        /* <DEDUP_REMOVED lines=13> */
.L_x_130:
[----:B------:R-:W-:Y:S05]  /*4b00*/  BSYNC B1 ;  /* 0x0000000000017941 */ /* 0x000fea0003800000 */
.L_x_129:
        /* <DEDUP_REMOVED lines=12> */
.L_x_132:
[----:B------:R-:W-:Y:S05]  /*4bd0*/  BSYNC B1 ;  /* 0x0000000000017941 */ /* 0x000fea0003800000 */
.L_x_131:
        /* <DEDUP_REMOVED lines=12> */
.L_x_134:
[----:B------:R-:W-:Y:S05]  /*4ca0*/  BSYNC B1 ;  /* 0x0000000000017941 */ /* 0x000fea0003800000 */
.L_x_133:
[----:B-----5:R-:W-:Y:S01]  /*4cb0*/  HADD2.F32 R4, -RZ, R104.H0_H0 ;  /* 0x20000068ff047230 */ /* 0x020fe20000004100 */
[----:B------:R-:W-:Y:S01]  /*4cc0*/  ISETP.GT.AND P5, PT, R3, 0x88, P5 ;  /* 0x000000880300780c */ /* 0x000fe20002fa4270 */
        /* <DEDUP_REMOVED lines=8> */
[----:B------:R-:W-:Y:S05]  /*4d50*/  @!P5 BRA `(.L_x_136) ;  /* 0x000000000004d947 */ /* 0x000fea0003800000 */
[----:B------:R0:W5:Y:S02]  /*4d60*/  LDG.E.LTC128B.U16 R104, desc[UR36][R10.64+0x52] ;  /* 0x000052240a687981 */ /* 0x000164000c1e1520 */
.L_x_136:
[----:B------:R-:W-:Y:S05]  /*4d70*/  BSYNC B1 ;  /* 0x0000000000017941 */ /* 0x000fea0003800000 */
.L_x_135:
[----:B0----5:R-:W-:Y:S01]  /*4d80*/  HADD2.F32 R4, -RZ, R104.H0_H0 ;  /* 0x20000068ff047230 */ /* 0x021fe20000004100 */
        /* <DEDUP_REMOVED lines=11> */
.L_x_138:
[----:B------:R-:W-:Y:S05]  /*4e40*/  BSYNC B1 ;  /* 0x0000000000017941 */ /* 0x000fea0003800000 */
.L_x_137:
[----:B0----5:R-:W-:Y:S01]  /*4e50*/  HADD2.F32 R4, -RZ, R104.H0_H0 ;  /* 0x20000068ff047230 */ /* 0x021fe20000004100 */
        /* <DEDUP_REMOVED lines=11> */
.L_x_140:
[----:B------:R-:W-:Y:S05]  /*4f10*/  BSYNC B1 ;  /* 0x0000000000017941 */ /* 0x000fea0003800000 */
.L_x_139:
        /* <DEDUP_REMOVED lines=12> */
.L_x_142:
[----:B------:R-:W-:Y:S05]  /*4fe0*/  BSYNC B1 ;  /* 0x0000000000017941 */ /* 0x000fea0003800000 */
.L_x_141:
        /* <DEDUP_REMOVED lines=12> */
.L_x_144:
[----:B------:R-:W-:Y:S05]  /*50b0*/  BSYNC B1 ;  /* 0x0000000000017941 */ /* 0x000fea0003800000 */
.L_x_143:
        /* <DEDUP_REMOVED lines=12> */
.L_x_146:
[----:B------:R-:W-:Y:S05]  /*5180*/  BSYNC B1 ;  /* 0x0000000000017941 */ /* 0x000fea0003800000 */
.L_x_145:
        /* <DEDUP_REMOVED lines=12> */
.L_x_148:
[----:B------:R-:W-:Y:S05]  /*5250*/  BSYNC B1 ;  /* 0x0000000000017941 */ /* 0x000fea0003800000 */
.L_x_147:
        /* <DEDUP_REMOVED lines=9> */
.L_x_150:
[----:B------:R-:W-:Y:S05]  /*52f0*/  BSYNC B1 ;  /* 0x0000000000017941 */ /* 0x000fea0003800000 */
.L_x_149:
        /* <DEDUP_REMOVED lines=12> */
.L_x_152:
[----:B------:R-:W-:Y:S05]  /*53c0*/  BSYNC B1 ;  /* 0x0000000000017941 */ /* 0x000fea0003800000 */
.L_x_151:
[----:B------:R-:W-:Y:S05]  /*53d0*/  @!P0 BRA `(.L_x_153) ;  /* 0x0000001400f08947 */ /* 0x000fea0003800000 */
[----:B-----5:R-:W-:-:S05]  /*53e0*/  HADD2.F32 R104, -RZ, R104.H0_H0 ;  /* 0x20000068ff687230 */ /* 0x020fca0000004100 */
[----:B------:R-:W-:-:S04]  /*53f0*/  FMUL R104, R104, R89 ;  /* 0x0000005968687220 */ /* 0x000fc80000400000 */
[----:B------:R-:W-:-:S05]  /*5400*/  FFMA R104, R55, R88, R104 ;  /* 0x0000005837687223 */ /* 0x000fca0000000068 */
[----:B------:R-:W-:-:S05]  /*5410*/  F2FP.F16.F32.PACK_AB R104, RZ, R104 ;  /* 0x00000068ff68723e */ /* 0x000fca00000000ff */
[----:B------:R0:W-:Y:S01]  /*5420*/  STG.E.U16 desc[UR36][R12.64+0x72], R104 ;  /* 0x000072680c007986 */ /* 0x0001e2000c101524 */
[----:B------:R-:W-:Y:S05]  /*5430*/  BRA `(.L_x_153) ;  /* 0x0000001400d87947 */ /* 0x000fea0003800000 */
.L_x_30:
[----:B------:R-:W-:Y:S01]  /*5440*/  ULDC.64 UR4, c[0x0][0x5c0] ;  /* 0x0001700000047ab9 */ /* 0x000fe20000000a00 */
[----:B------:R-:W-:Y:S01]  /*5450*/  ISETP.GT.AND P3, PT, R4, 0x1, PT ;  /* 0x000000010400780c */ /* 0x000fe20003f64270 */
[-C--:B------:R-:W-:Y:S01]  /*5460*/  FMUL R56, R56, R88.reuse ;  /* 0x0000005838387220 */ /* 0x080fe20000400000 */
[----:B------:R-:W-:Y:S01]  /*5470*/  LEA R14, P1, R104, UR4, 0x1 ;  /* 0x00000004680e7c11 */ /* 0x000fe2000f8208ff */
[-C--:B------:R-:W-:Y:S01]  /*5480*/  FMUL R57, R57, R88.reuse ;  /* 0x0000005839397220 */ /* 0x080fe20000400000 */
[----:B------:R-:W-:Y:S01]  /*5490*/  IMAD.SHL.U32 R7, R12, 0x10, RZ ;  /* 0x000000100c077824 */ /* 0x000fe200078e00ff */
[----:B------:R-:W-:Y:S01]  /*54a0*/  ISETP.GT.AND P2, PT, R3, 0x8, P6 ;  /* 0x000000080300780c */ /* 0x000fe20003744270 */
[-C--:B------:R-:W-:Y:S01]  /*54b0*/  FMUL R58, R58, R88.reuse ;  /* 0x000000583a3a7220 */ /* 0x080fe20000400000 */
[----:B------:R-:W-:Y:S01]  /*54c0*/  LEA.HI.X R15, R104, UR5, R93, 0x1, P1 ;  /* 0x00000005680f7c11 */ /* 0x000fe200088f0c5d */
[-C--:B------:R-:W-:Y:S01]  /*54d0*/  FMUL R59, R59, R88.reuse ;  /* 0x000000583b3b7220 */ /* 0x080fe20000400000 */
[----:B------:R-:W-:Y:S01]  /*54e0*/  ISETP.GT.AND P1, PT, R3, RZ, P3 ;  /* 0x000000ff0300720c */ /* 0x000fe20001f24270 */
[----:B------:R-:W-:Y:S01]  /*54f0*/  FMUL R60, R60, R88 ;  /* 0x000000583c3c7220 */ /* 0x000fe20000400000 */
[----:B------:R-:W-:Y:S01]  /*5500*/  F2FP.F16.F32.PACK_AB R56, RZ, R56 ;  /* 0x00000038ff38723e */ /* 0x000fe200000000ff */
[-C--:B------:R-:W-:Y:S01]  /*5510*/  FMUL R61, R61, R88.reuse ;  /* 0x000000583d3d7220 */ /* 0x080fe20000400000 */
[----:B------:R-:W-:Y:S01]  /*5520*/  F2FP.F16.F32.PACK_AB R57, RZ, R57 ;  /* 0x00000039ff39723e */ /* 0x000fe200000000ff */
[----:B------:R-:W-:Y:S01]  /*5530*/  FMUL R63, R63, R88 ;  /* 0x000000583f3f7220 */ /* 0x000fe20000400000 */
[C---:B------:R-:W-:Y:S01]  /*5540*/  SHF.L.U64.HI R5, R12.reuse, 0x4, R13 ;  /* 0x000000040c057819 */ /* 0x040fe2000001020d */
[----:B------:R-:W-:Y:S01]  /*5550*/  @P0 STG.E.U16 desc[UR36][R14.64], R56 ;  /* 0x000000380e000986 */ /* 0x000fe2000c101524 */
[----:B------:R-:W-:Y:S01]  /*5560*/  PRMT R9, R57, 0x7610, R9 ;  /* 0x0000761039097816 */ /* 0x000fe20000000009 */
[----:B------:R-:W-:Y:S01]  /*5570*/  IMAD.SHL.U32 R57, R12, 0x100, RZ ;  /* 0x000001000c397824 */ /* 0x000fe200078e00ff */
[----:B------:R-:W-:Y:S01]  /*5580*/  IADD3 R8, P0, R7, R14, RZ ;  /* 0x0000000e07087210 */ /* 0x000fe20007f1e0ff */
[----:B------:R-:W-:Y:S01]  /*5590*/  FMUL R62, R62, R88 ;  /* 0x000000583e3e7220 */ /* 0x000fe20000400000 */
[----:B------:R-:W-:Y:S01]  /*55a0*/  F2FP.F16.F32.PACK_AB R58, RZ, R58 ;  /* 0x0000003aff3a723e */ /* 0x000fe200000000ff */
[--C-:B------:R-:W-:Y:S01]  /*55b0*/  @P1 IMAD.MOV.U32 R10, RZ, RZ, R14.reuse ;  /* 0x000000ffff0a1224 */ /* 0x100fe200078e000e */
[----:B------:R-:W-:Y:S01]  /*55c0*/  SHF.L.U64.HI R23, R12, 0x8, R13 ;  /* 0x000000080c177819 */ /* 0x000fe2000001020d */
[--C-:B------:R-:W-:Y:S01]  /*55d0*/  @P1 IMAD.MOV.U32 R11, RZ, RZ, R15.reuse ;  /* 0x000000ffff0b1224 */ /* 0x100fe200078e000f */
[----:B------:R-:W-:Y:S01]  /*55e0*/  ISETP.GT.AND P4, PT, R4, 0x8, PT ;  /* 0x000000080400780c */ /* 0x000fe20003f84270 */
[-C--:B------:R-:W-:Y:S01]  /*55f0*/  FMUL R64, R64, R88.reuse ;  /* 0x0000005840407220 */ /* 0x080fe20000400000 */
[----:B------:R-:W-:Y:S01]  /*5600*/  F2FP.F16.F32.PACK_AB R59, RZ, R59 ;  /* 0x0000003bff3b723e */ /* 0x000fe200000000ff */
[----:B------:R-:W-:Y:S01]  /*5610*/  FMUL R65, R65, R88 ;  /* 0x0000005841417220 */ /* 0x000fe20000400000 */
[----:B------:R0:W-:Y:S01]  /*5620*/  @P1 STG.E.U16 desc[UR36][R10.64+0x2], R9 ;  /* 0x000002090a001986 */ /* 0x0001e2000c101524 */
[----:B------:R-:W-:Y:S01]  /*5630*/  F2FP.F16.F32.PACK_AB R60, RZ, R60 ;  /* 0x0000003cff3c723e */ /* 0x000fe200000000ff */
[-C--:B------:R-:W-:Y:S01]  /*5640*/  FMUL R66, R66, R88.reuse ;  /* 0x0000005842427220 */ /* 0x080fe20000400000 */
[----:B------:R-:W-:Y:S01]  /*5650*/  F2FP.F16.F32.PACK_AB R61, RZ, R61 ;  /* 0x0000003dff3d723e */ /* 0x000fe200000000ff */
[-C--:B------:R-:W-:Y:S01]  /*5660*/  FMUL R67, R67, R88.reuse ;  /* 0x0000005843437220 */ /* 0x080fe20000400000 */
[----:B------:R-:W-:Y:S01]  /*5670*/  F2FP.F16.F32.PACK_AB R63, RZ, R63 ;  /* 0x0000003fff3f723e */ /* 0x000fe200000000ff */
[----:B------:R-:W-:Y:S01]  /*5680*/  FMUL R68, R68, R88 ;  /* 0x0000005844447220 */ /* 0x000fe20000400000 */
[----:B------:R-:W-:Y:S01]  /*5690*/  F2FP.F16.F32.PACK_AB R62, RZ, R62 ;  /* 0x0000003eff3e723e */ /* 0x000fe200000000ff */
[----:B------:R-:W-:Y:S01]  /*56a0*/  FMUL R69, R69, R88 ;  /* 0x0000005845457220 */ /* 0x000fe20000400000 */
[----:B------:R-:W-:Y:S01]  /*56b0*/  F2FP.F16.F32.PACK_AB R64, RZ, R64 ;  /* 0x00000040ff40723e */ /* 0x000fe200000000ff */
[-C--:B------:R-:W-:Y:S01]  /*56c0*/  FMUL R70, R70, R88.reuse ;  /* 0x0000005846467220 */ /* 0x080fe20000400000 */
[----:B------:R-:W-:Y:S01]  /*56d0*/  F2FP.F16.F32.PACK_AB R65, RZ, R65 ;  /* 0x00000041ff41723e */ /* 0x000fe200000000ff */
[----:B0-----:R-:W-:Y:S01]  /*56e0*/  IMAD.X R9, R5, 0x1, R15, P0 ;  /* 0x0000000105097824 */ /* 0x001fe200000e060f */
[----:B------:R-:W-:Y:S01]  /*56f0*/  ISETP.GT.AND P0, PT, R3, 0x8, P3 ;  /* 0x000000080300780c */ /* 0x000fe20001f04270 */
[-C--:B------:R-:W-:Y:S01]  /*5700*/  FMUL R71, R71, R88.reuse ;  /* 0x0000005847477220 */ /* 0x080fe20000400000 */
[----:B------:R-:W-:Y:S01]  /*5710*/  ISETP.GT.AND P3, PT, R4, 0x9, PT ;  /* 0x000000090400780c */ /* 0x000fe20003f64270 */
[----:B------:R-:W-:Y:S01]  /*5720*/  FMUL R72, R72, R88 ;  /* 0x0000005848487220 */ /* 0x000fe20000400000 */
[----:B------:R-:W-:Y:S01]  /*5730*/  @P2 STG.E.U16 desc[UR36][R8.64], R58 ;  /* 0x0000003a08002986 */ /* 0x000fe2000c101524 */
[----:B------:R-:W-:Y:S01]  /*5740*/  IADD3 R6, P1, P2, R57, R14, R7 ;  /* 0x0000000e39067210 */ /* 0x000fe20007a3e007 */
[----:B------:R-:W-:Y:S01]  /*5750*/  FMUL R73, R73, R88 ;  /* 0x0000005849497220 */ /* 0x000fe20000400000 */
[----:B------:R-:W-:Y:S01]  /*5760*/  F2FP.F16.F32.PACK_AB R66, RZ, R66 ;  /* 0x00000042ff42723e */ /* 0x000fe200000000ff */
[-C--:B------:R-:W-:Y:S01]  /*5770*/  FMUL R74, R74, R88.reuse ;  /* 0x000000584a4a7220 */ /* 0x080fe20000400000 */
[----:B------:R-:W-:Y:S01]  /*5780*/  IADD3.X R7, R23, R15, R5, P1, P2 ;  /* 0x0000000f17077210 */ /* 0x000fe20000fe4405 */
[-C--:B------:R-:W-:Y:S01]  /*5790*/  FMUL R75, R75, R88.reuse ;  /* 0x000000584b4b7220 */ /* 0x080fe20000400000 */
[C---:B------:R-:W-:Y:S01]  /*57a0*/  ISETP.GT.AND P1, PT, R3.reuse, RZ, P4 ;  /* 0x000000ff0300720c */ /* 0x040fe20002724270 */
[-C--:B------:R-:W-:Y:S01]  /*57b0*/  FMUL R76, R76, R88.reuse ;  /* 0x000000584c4c7220 */ /* 0x080fe20000400000 */
[----:B------:R-:W-:Y:S01]  /*57c0*/  @P0 STG.E.U16 desc[UR36][R8.64+0x2], R59 ;  /* 0x0000023b08000986 */ /* 0x000fe2000c101524 */
[----:B------:R-:W-:Y:S01]  /*57d0*/  ISETP.GT.AND P0, PT, R3, RZ, P3 ;  /* 0x000000ff0300720c */ /* 0x000fe20001f04270 */
[-C--:B------:R-:W-:Y:S01]  /*57e0*/  FMUL R77, R77, R88.reuse ;  /* 0x000000584d4d7220 */ /* 0x080fe20000400000 */
[----:B------:R-:W-:Y:S01]  /*57f0*/  ISETP.GT.AND P2, PT, R4, 0x11, PT ;  /* 0x000000110400780c */ /* 0x000fe20003f44270 */
[-C--:B------:R-:W-:Y:S01]  /*5800*/  FMUL R78, R78, R88.reuse ;  /* 0x000000584e4e7220 */ /* 0x080fe20000400000 */
[----:B------:R-:W-:Y:S01]  /*5810*/  F2FP.F16.F32.PACK_AB R67, RZ, R67 ;  /* 0x00000043ff43723e */ /* 0x000fe200000000ff */
[----:B------:R-:W-:Y:S01]  /*5820*/  FMUL R79, R79, R88 ;  /* 0x000000584f4f7220 */ /* 0x000fe20000400000 */
[----:B------:R-:W-:Y:S01]  /*5830*/  F2FP.F16.F32.PACK_AB R68, RZ, R68 ;  /* 0x00000044ff44723e */ /* 0x000fe200000000ff */
[-C--:B------:R-:W-:Y:S01]  /*5840*/  FMUL R80, R80, R88.reuse ;  /* 0x0000005850507220 */ /* 0x080fe20000400000 */
[----:B------:R-:W-:Y:S01]  /*5850*/  F2FP.F16.F32.PACK_AB R69, RZ, R69 ;  /* 0x00000045ff45723e */ /* 0x000fe200000000ff */
[----:B------:R-:W-:Y:S01]  /*5860*/  FMUL R81, R81, R88 ;  /* 0x0000005851517220 */ /* 0x000fe20000400000 */
[--C-:B------:R-:W-:Y:S01]  /*5870*/  @P1 IMAD.MOV.U32 R10, RZ, RZ, R14.reuse ;  /* 0x000000ffff0a1224 */ /* 0x100fe200078e000e */
[----:B------:R-:W-:Y:S01]  /*5880*/  F2FP.F16.F32.PACK_AB R70, RZ, R70 ;  /* 0x00000046ff46723e */ /* 0x000fe200000000ff */
[--C-:B------:R-:W-:Y:S01]  /*5890*/  @P1 IMAD.MOV.U32 R11, RZ, RZ, R15.reuse ;  /* 0x000000ffff0b1224 */ /* 0x100fe200078e000f */
[----:B------:R-:W-:Y:S01]  /*58a0*/  F2FP.F16.F32.PACK_AB R71, RZ, R71 ;  /* 0x00000047ff47723e */ /* 0x000fe200000000ff */
[----:B------:R-:W-:Y:S01]  /*58b0*/  FMUL R82, R82, R88 ;  /* 0x0000005852527220 */ /* 0x000fe20000400000 */
[----:B------:R-:W-:Y:S01]  /*58c0*/  F2FP.F16.F32.PACK_AB R72, RZ, R72 ;  /* 0x00000048ff48723e */ /* 0x000fe200000000ff */
[-C--:B------:R-:W-:Y:S01]  /*58d0*/  FMUL R83, R83, R88.reuse ;  /* 0x0000005853537220 */ /* 0x080fe20000400000 */
[----:B------:R0:W-:Y:S01]  /*58e0*/  @P1 STG.E.U16 desc[UR36][R10.64+0x10], R60 ;  /* 0x0000103c0a001986 */ /* 0x0001e2000c101524 */
[----:B------:R-:W-:Y:S01]  /*58f0*/  ISETP.GT.AND P1, PT, R3, 0x8, P4 ;  /* 0x000000080300780c */ /* 0x000fe20002724270 */
[-C--:B------:R-:W-:Y:S01]  /*5900*/  FMUL R84, R84, R88.reuse ;  /* 0x0000005854547220 */ /* 0x080fe20000400000 */
[----:B------:R-:W-:Y:S01]  /*5910*/  F2FP.F16.F32.PACK_AB R73, RZ, R73 ;  /* 0x00000049ff49723e */ /* 0x000fe200000000ff */
[----:B------:R-:W-:Y:S01]  /*5920*/  FMUL R85, R85, R88 ;  /* 0x0000005855557220 */ /* 0x000fe20000400000 */
[----:B------:R-:W-:Y:S01]  /*5930*/  F2FP.F16.F32.PACK_AB R74, RZ, R74 ;  /* 0x0000004aff4a723e */ /* 0x000fe200000000ff */
[-C--:B------:R-:W-:Y:S01]  /*5940*/  FMUL R86, R86, R88.reuse ;  /* 0x0000005856567220 */ /* 0x080fe20000400000 */
[----:B------:R-:W-:Y:S01]  /*5950*/  F2FP.F16.F32.PACK_AB R75, RZ, R75 ;  /* 0x0000004bff4b723e */ /* 0x000fe200000000ff */
[-C--:B------:R-:W-:Y:S01]  /*5960*/  FMUL R87, R87, R88.reuse ;  /* 0x0000005857577220 */ /* 0x080fe20000400000 */
[----:B------:R-:W-:Y:S01]  /*5970*/  ISETP.GT.AND P5, PT, R4, 0x28, PT ;  /* 0x000000280400780c */ /* 0x000fe20003fa4270 */
[----:B------:R-:W-:Y:S01]  /*5980*/  FMUL R24, R24, R88 ;  /* 0x0000005818187220 */ /* 0x000fe20000400000 */
[----:B------:R-:W-:Y:S01]  /*5990*/  F2FP.F16.F32.PACK_AB R76, RZ, R76 ;  /* 0x0000004cff4c723e */ /* 0x000fe200000000ff */
[--C-:B0-----:R-:W-:Y:S01]  /*59a0*/  @P0 IMAD.MOV.U32 R10, RZ, RZ, R14.reuse ;  /* 0x000000ffff0a0224 */ /* 0x101fe200078e000e */
[----:B------:R-:W-:Y:S01]  /*59b0*/  ISETP.GT.AND P4, PT, R4, 0x29, PT ;  /* 0x000000290400780c */ /* 0x000fe20003f84270 */
        /* <DEDUP_REMOVED lines=8> */
[C---:B------:R-:W-:Y:S01]  /*5a40*/  ISETP.GT.AND P3, PT, R4.reuse, 0x10, PT ;  /* 0x000000100400780c */ /* 0x040fe20003f64270 */
[----:B------:R-:W-:Y:S01]  /*5a50*/  @P1 STG.E.U16 desc[UR36][R8.64+0x10], R62 ;  /* 0x0000103e08001986 */ /* 0x000fe2000c101524 */
        /* <DEDUP_REMOVED lines=8> */
[----:B------:R-:W-:Y:S01]  /*5ae0*/  F2FP.F16.F32.PACK_AB R82, RZ, R82 ;  /* 0x00000052ff52723e */ /* 0x000fe200000000ff */
[----:B------:R-:W-:Y:S01]  /*5af0*/  @P0 STG.E.U16 desc[UR36][R8.64+0x12], R63 ;  /* 0x0000123f08000986 */ /* 0x000fe2000c101524 */
[----:B------:R-:W-:Y:S01]  /*5b00*/  ISETP.GT.AND P0, PT, R3, RZ, P3 ;  /* 0x000000ff0300720c */ /* 0x000fe20001f04270 */
[-C--:B------:R-:W-:Y:S01]  /*5b10*/  FMUL R32, R32, R88.reuse ;  /* 0x0000005820207220 */ /* 0x080fe20000400000 */
[----:B------:R-:W-:Y:S01]  /*5b20*/  F2FP.F16.F32.PACK_AB R83, RZ, R83 ;  /* 0x00000053ff53723e */ /* 0x000fe200000000ff */
[----:B------:R-:W-:Y:S01]  /*5b30*/  FMUL R33, R33, R88 ;  /* 0x0000005821217220 */ /* 0x000fe20000400000 */
[----:B------:R-:W-:Y:S01]  /*5b40*/  F2FP.F16.F32.PACK_AB R84, RZ, R84 ;  /* 0x00000054ff54723e */ /* 0x000fe200000000ff */
[-C--:B------:R-:W-:Y:S01]  /*5b50*/  FMUL R34, R34, R88.reuse ;  /* 0x0000005822227220 */ /* 0x080fe20000400000 */
[----:B------:R-:W-:Y:S01]  /*5b60*/  P2R R5, PR, RZ, 0x20 ;  /* 0x00000020ff057803 */ /* 0x000fe20000000000 */
[-C--:B------:R-:W-:Y:S01]  /*5b70*/  FMUL R35, R35, R88.reuse ;  /* 0x0000005823237220 */ /* 0x080fe20000400000 */
[----:B------:R-:W-:Y:S01]  /*5b80*/  F2FP.F16.F32.PACK_AB R85, RZ, R85 ;  /* 0x00000055ff55723e */ /* 0x000fe200000000ff */
[----:B------:R-:W-:Y:S01]  /*5b90*/  FMUL R36, R36, R88 ;  /* 0x0000005824247220 */ /* 0x000fe20000400000 */
[----:B------:R-:W-:Y:S01]  /*5ba0*/  F2FP.F16.F32.PACK_AB R86, RZ, R86 ;  /* 0x00000056ff56723e */ /* 0x000fe200000000ff */
[----:B------:R-:W-:Y:S01]  /*5bb0*/  FMUL R37, R37, R88 ;  /* 0x0000005825257220 */ /* 0x000fe20000400000 */
[----:B------:R-:W-:Y:S01]  /*5bc0*/  F2FP.F16.F32.PACK_AB R87, RZ, R87 ;  /* 0x00000057ff57723e */ /* 0x000fe200000000ff */
[--C-:B0-----:R-:W-:Y:S01]  /*5bd0*/  @P0 IMAD.MOV.U32 R10, RZ, RZ, R14.reuse ;  /* 0x000000ffff0a0224 */ /* 0x101fe200078e000e */
[----:B------:R-:W-:Y:S01]  /*5be0*/  F2FP.F16.F32.PACK_AB R24, RZ, R24 ;  /* 0x00000018ff18723e */ /* 0x000fe200000000ff */
[--C-:B------:R-:W-:Y:S01]  /*5bf0*/  @P0 IMAD.MOV.U32 R11, RZ, RZ, R15.reuse ;  /* 0x000000ffff0b0224 */ /* 0x100fe200078e000f */
[----:B------:R-:W-:Y:S01]  /*5c00*/  F2FP.F16.F32.PACK_AB R25, RZ, R25 ;  /* 0x00000019ff19723e */ /* 0x000fe200000000ff */
[----:B------:R-:W-:Y:S01]  /*5c10*/  FMUL R38, R38, R88 ;  /* 0x0000005826267220 */ /* 0x000fe20000400000 */
[----:B------:R-:W-:Y:S01]  /*5c20*/  F2FP.F16.F32.PACK_AB R26, RZ, R26 ;  /* 0x0000001aff1a723e */ /* 0x000fe200000000ff */
[-C--:B------:R-:W-:Y:S01]  /*5c30*/  FMUL R39, R39, R88.reuse ;  /* 0x0000005827277220 */ /* 0x080fe20000400000 */
[----:B------:R0:W-:Y:S01]  /*5c40*/  @P0 STG.E.U16 desc[UR36][R10.64+0x20], R64 ;  /* 0x000020400a000986 */ /* 0x0001e2000c101524 */
[----:B------:R-:W-:Y:S01]  /*5c50*/  ISETP.GT.AND P0, PT, R3, RZ, P2 ;  /* 0x000000ff0300720c */ /* 0x000fe20001704270 */
        /* <DEDUP_REMOVED lines=12> */
[----:B0-----:R-:W-:Y:S01]  /*5d20*/  @P0 IMAD.MOV.U32 R10, RZ, RZ, R14 ;  /* 0x000000ffff0a0224 */ /* 0x001fe200078e000e */
[----:B------:R-:W-:Y:S01]  /*5d30*/  F2FP.F16.F32.PACK_AB R33, RZ, R33 ;  /* 0x00000021ff21723e */ /* 0x000fe200000000ff */
[----:B------:R-:W-:Y:S01]  /*5d40*/  @P0 IMAD.MOV.U32 R11, RZ, RZ, R15 ;  /* 0x000000ffff0b0224 */ /* 0x000fe200078e000f */
[----:B------:R-:W-:Y:S01]  /*5d50*/  F2FP.F16.F32.PACK_AB R34, RZ, R34 ;  /* 0x00000022ff22723e */ /* 0x000fe200000000ff */
[-C--:B------:R-:W-:Y:S01]  /*5d60*/  FMUL R46, R46, R88.reuse ;  /* 0x000000582e2e7220 */ /* 0x080fe20000400000 */
[----:B------:R-:W-:Y:S01]  /*5d70*/  F2FP.F16.F32.PACK_AB R35, RZ, R35 ;  /* 0x00000023ff23723e */ /* 0x000fe200000000ff */
[-C--:B------:R-:W-:Y:S01]  /*5d80*/  FMUL R47, R47, R88.reuse ;  /* 0x000000582f2f7220 */ /* 0x080fe20000400000 */
[----:B------:R0:W-:Y:S01]  /*5d90*/  @P0 STG.E.U16 desc[UR36][R10.64+0x22], R65 ;  /* 0x000022410a000986 */ /* 0x0001e2000c101524 */
[----:B------:R-:W-:Y:S01]  /*5da0*/  ISETP.GT.AND P0, PT, R3, 0x8, P3 ;  /* 0x000000080300780c */ /* 0x000fe20001f04270 */
[-C--:B------:R-:W-:Y:S01]  /*5db0*/  FMUL R48, R48, R88.reuse ;  /* 0x0000005830307220 */ /* 0x080fe20000400000 */
[----:B------:R-:W-:Y:S01]  /*5dc0*/  ISETP.GT.AND P3, PT, R4, 0x30, PT ;  /* 0x000000300400780c */ /* 0x000fe20003f64270 */
        /* <DEDUP_REMOVED lines=11> */
[----:B------:R-:W-:Y:S01]  /*5e80*/  ISETP.GT.AND P0, PT, R3, 0x8, P2 ;  /* 0x000000080300780c */ /* 0x000fe20001704270 */
[-C--:B------:R-:W-:Y:S01]  /*5e90*/  FMUL R54, R54, R88.reuse ;  /* 0x0000005836367220 */ /* 0x080fe20000400000 */
[----:B------:R-:W-:Y:S01]  /*5ea0*/  ISETP.GT.AND P2, PT, R4, 0x18, PT ;  /* 0x000000180400780c */ /* 0x000fe20003f44270 */
[----:B------:R-:W-:Y:S01]  /*5eb0*/  FMUL R55, R55, R88 ;  /* 0x0000005837377220 */ /* 0x000fe20000400000 */
[----:B------:R-:W-:-:S02]  /*5ec0*/  F2FP.F16.F32.PACK_AB R41, RZ, R41 ;  /* 0x00000029ff29723e */ /* 0x000fc400000000ff */
[----:B------:R-:W-:Y:S02]  /*5ed0*/  F2FP.F16.F32.PACK_AB R42, RZ, R42 ;  /* 0x0000002aff2a723e */ /* 0x000fe400000000ff */
[----:B------:R-:W-:Y:S02]  /*5ee0*/  F2FP.F16.F32.PACK_AB R43, RZ, R43 ;  /* 0x0000002bff2b723e */ /* 0x000fe400000000ff */
[----:B------:R-:W-:Y:S02]  /*5ef0*/  F2FP.F16.F32.PACK_AB R44, RZ, R44 ;  /* 0x0000002cff2c723e */ /* 0x000fe400000000ff */
[----:B------:R-:W-:Y:S01]  /*5f00*/  F2FP.F16.F32.PACK_AB R45, RZ, R45 ;  /* 0x0000002dff2d723e */ /* 0x000fe200000000ff */
[----:B------:R-:W-:Y:S01]  /*5f10*/  @P0 STG.E.U16 desc[UR36][R8.64+0x22], R67 ;  /* 0x0000224308000986 */ /* 0x000fe2000c101524 */
[----:B------:R-:W-:Y:S02]  /*5f20*/  ISETP.GT.AND P0, PT, R3, RZ, P2 ;  /* 0x000000ff0300720c */ /* 0x000fe40001704270 */
[----:B------:R-:W-:-:S02]  /*5f30*/  F2FP.F16.F32.PACK_AB R46, RZ, R46 ;  /* 0x0000002eff2e723e */ /* 0x000fc400000000ff */
[----:B------:R-:W-:Y:S02]  /*5f40*/  F2FP.F16.F32.PACK_AB R47, RZ, R47 ;  /* 0x0000002fff2f723e */ /* 0x000fe400000000ff */
[----:B------:R-:W-:Y:S02]  /*5f50*/  F2FP.F16.F32.PACK_AB R48, RZ, R48 ;  /* 0x00000030ff30723e */ /* 0x000fe400000000ff */
[----:B------:R-:W-:Y:S02]  /*5f60*/  F2FP.F16.F32.PACK_AB R49, RZ, R49 ;  /* 0x00000031ff31723e */ /* 0x000fe400000000ff */
[----:B------:R-:W-:Y:S02]  /*5f70*/  F2FP.F16.F32.PACK_AB R50, RZ, R50 ;  /* 0x00000032ff32723e */ /* 0x000fe400000000ff */
[----:B------:R-:W-:Y:S01]  /*5f80*/  F2FP.F16.F32.PACK_AB R51, RZ, R51 ;  /* 0x00000033ff33723e */ /* 0x000fe200000000ff */
[----:B0-----:R-:W-:Y:S01]  /*5f90*/  @P0 IMAD.MOV.U32 R10, RZ, RZ, R14 ;  /* 0x000000ffff0a0224 */ /* 0x001fe200078e000e */
[----:B------:R-:W-:Y:S01]  /*5fa0*/  F2FP.F16.F32.PACK_AB R52, RZ, R52 ;  /* 0x00000034ff34723e */ /* 0x000fe200000000ff */
[----:B------:R-:W-:Y:S01]  /*5fb0*/  @P0 IMAD.MOV.U32 R11, RZ, RZ, R15 ;  /* 0x000000ffff0b0224 */ /* 0x000fe200078e000f */
[----:B------:R-:W-:-:S02]  /*5fc0*/  F2FP.F16.F32.PACK_AB R53, RZ, R53 ;  /* 0x00000035ff35723e */ /* 0x000fc400000000ff */
[----:B------:R-:W-:Y:S02]  /*5fd0*/  F2FP.F16.F32.PACK_AB R54, RZ, R54 ;  /* 0x00000036ff36723e */ /* 0x000fe400000000ff */
[----:B------:R0:W-:Y:S01]  /*5fe0*/  @P0 STG.E.U16 desc[UR36][R10.64+0x30], R68 ;  /* 0x000030440a000986 */ /* 0x0001e2000c101524 */
[----:B------:R-:W-:Y:S02]  /*5ff0*/  ISETP.GT.AND P0, PT, R3, RZ, P1 ;  /* 0x000000ff0300720c */ /* 0x000fe40000f04270 */
[----:B------:R-:W-:-:S11]  /*6000*/  F2FP.F16.F32.PACK_AB R55, RZ, R55 ;  /* 0x00000037ff37723e */ /* 0x000fd600000000ff */
[----:B0-----:R-:W-:Y:S02]  /*6010*/  @P0 IMAD.MOV.U32 R10, RZ, RZ, R14 ;  /* 0x000000ffff0a0224 */ /* 0x001fe400078e000e */
[----:B------:R-:W-:-:S05]  /*6020*/  @P0 IMAD.MOV.U32 R11, RZ, RZ, R15 ;  /* 0x000000ffff0b0224 */ /* 0x000fca00078e000f */
[----:B------:R0:W-:Y:S01]  /*6030*/  @P0 STG.E.U16 desc[UR36][R10.64+0x32], R69 ;  /* 0x000032450a000986 */ /* 0x0001e2000c101524 */
[----:B------:R-:W-:Y:S02]  /*6040*/  ISETP.GT.AND P0, PT, R3, 0x8, P2 ;  /* 0x000000080300780c */ /* 0x000fe40001704270 */
[----:B------:R-:W-:-:S11]  /*6050*/  ISETP.GT.AND P2, PT, R4, 0x20, PT ;  /* 0x000000200400780c */ /* 0x000fd60003f44270 */
[----:B------:R-:W-:Y:S01]  /*6060*/  @P0 STG.E.U16 desc[UR36][R8.64+0x30], R70 ;  /* 0x0000304608000986 */ /* 0x000fe2000c101524 */
[----:B------:R-:W-:Y:S02]  /*6070*/  ISETP.GT.AND P0, PT, R3, 0x8, P1 ;  /* 0x000000080300780c */ /* 0x000fe40000f04270 */
[----:B------:R-:W-:-:S11]  /*6080*/  ISETP.GT.AND P1, PT, R4, 0x21, PT ;  /* 0x000000210400780c */ /* 0x000fd60003f24270 */
[----:B------:R-:W-:Y:S01]  /*6090*/  @P0 STG.E.U16 desc[UR36][R8.64+0x32], R71 ;  /* 0x0000324708000986 */ /* 0x000fe2000c101524 */
[----:B------:R-:W-:-:S13]  /*60a0*/  ISETP.GT.AND P0, PT, R3, RZ, P2 ;  /* 0x000000ff0300720c */ /* 0x000fda0001704270 */
[----:B0-----:R-:W-:Y:S02]  /*60b0*/  @P0 IMAD.MOV.U32 R10, RZ, RZ, R14 ;  /* 0x000000ffff0a0224 */ /* 0x001fe400078e000e */
[----:B------:R-:W-:-:S05]  /*60c0*/  @P0 IMAD.MOV.U32 R11, RZ, RZ, R15 ;  /* 0x000000ffff0b0224 */ /* 0x000fca00078e000f */
[----:B------:R0:W-:Y:S01]  /*60d0*/  @P0 STG.E.U16 desc[UR36][R10.64+0x40], R72 ;  /* 0x000040480a000986 */ /* 0x0001e2000c101524 */
[----:B------:R-:W-:-:S13]  /*60e0*/  ISETP.GT.AND P0, PT, R3, RZ, P1 ;  /* 0x000000ff0300720c */ /* 0x000fda0000f04270 */
[----:B0-----:R-:W-:Y:S02]  /*60f0*/  @P0 IMAD.MOV.U32 R10, RZ, RZ, R14 ;  /* 0x000000ffff0a0224 */ /* 0x001fe400078e000e */
[----:B------:R-:W-:-:S05]  /*6100*/  @P0 IMAD.MOV.U32 R11, RZ, RZ, R15 ;  /* 0x000000ffff0b0224 */ /* 0x000fca00078e000f */
[----:B------:R0:W-:Y:S01]  /*6110*/  @P0 STG.E.U16 desc[UR36][R10.64+0x42], R73 ;  /* 0x000042490a000986 */ /* 0x0001e2000c101524 */
[----:B------:R-:W-:Y:S02]  /*6120*/  ISETP.GT.AND P0, PT, R3, 0x8, P2 ;  /* 0x000000080300780c */ /* 0x000fe40001704270 */
[----:B------:R-:W-:-:S11]  /*6130*/  ISETP.GT.AND P2, PT, R4, 0x38, PT ;  /* 0x000000380400780c */ /* 0x000fd60003f44270 */
[----:B------:R-:W-:Y:S01]  /*6140*/  @P0 STG.E.U16 desc[UR36][R8.64+0x40], R74 ;  /* 0x0000404a08000986 */ /* 0x000fe2000c101524 */
[----:B------:R-:W-:-:S13]  /*6150*/  ISETP.GT.AND P0, PT, R3, 0x8, P1 ;  /* 0x000000080300780c */ /* 0x000fda0000f04270 */
        /* <DEDUP_REMOVED lines=9> */
[----:B------:R-:W-:-:S13]  /*61f0*/  ISETP.GT.AND P0, PT, R3, 0x8, P5 ;  /* 0x000000080300780c */ /* 0x000fda0002f04270 */
[----:B------:R-:W-:Y:S01]  /*6200*/  @P0 STG.E.U16 desc[UR36][R8.64+0x50], R78 ;  /* 0x0000504e08000986 */ /* 0x000fe2000c101524 */
[----:B------:R-:W-:-:S13]  /*6210*/  ISETP.GT.AND P0, PT, R3, 0x8, P4 ;  /* 0x000000080300780c */ /* 0x000fda0002704270 */
[----:B------:R-:W-:Y:S01]  /*6220*/  @P0 STG.E.U16 desc[UR36][R8.64+0x52], R79 ;  /* 0x0000524f08000986 */ /* 0x000fe2000c101524 */
[----:B------:R-:W-:-:S13]  /*6230*/  ISETP.GT.AND P0, PT, R3, RZ, P3 ;  /* 0x000000ff0300720c */ /* 0x000fda0001f04270 */
[----:B0-----:R-:W-:Y:S02]  /*6240*/  @P0 IMAD.MOV.U32 R10, RZ, RZ, R14 ;  /* 0x000000ffff0a0224 */ /* 0x001fe400078e000e */
[----:B------:R-:W-:-:S05]  /*6250*/  @P0 IMAD.MOV.U32 R11, RZ, RZ, R15 ;  /* 0x000000ffff0b0224 */ /* 0x000fca00078e000f */
[----:B------:R0:W-:Y:S01]  /*6260*/  @P0 STG.E.U16 desc[UR36][R10.64+0x60], R80 ;  /* 0x000060500a000986 */ /* 0x0001e2000c101524 */
[----:B------:R-:W-:-:S04]  /*6270*/  ISETP.GT.AND P0, PT, R4, 0x31, PT ;  /* 0x000000310400780c */ /* 0x000fc80003f04270 */
        /* <DEDUP_REMOVED lines=8> */
[----:B------:R-:W-:-:S05]  /*6300*/  IADD3 R12, P1, R57, R8, RZ ;  /* 0x00000008390c7210 */ /* 0x000fca0007f3e0ff */
[----:B------:R-:W-:Y:S01]  /*6310*/  IMAD.X R13, R23, 0x1, R9, P1 ;  /* 0x00000001170d7824 */ /* 0x000fe200008e0609 */
[----:B------:R-:W-:-:S13]  /*6320*/  ISETP.GT.AND P1, PT, R3, RZ, P2 ;  /* 0x000000ff0300720c */ /* 0x000fda0001724270 */
[----:B------:R-:W-:Y:S01]  /*6330*/  @P1 STG.E.U16 desc[UR36][R14.64+0x70], R84 ;  /* 0x000070540e001986 */ /* 0x000fe2000c101524 */
[----:B------:R-:W-:-:S05]  /*6340*/  IADD3 R20, P1, R57, R8, RZ ;  /* 0x0000000839147210 */ /* 0x000fca0007f3e0ff */
[----:B------:R-:W-:Y:S01]  /*6350*/  IMAD.X R21, R23, 0x1, R9, P1 ;  /* 0x0000000117157824 */ /* 0x000fe200008e0609 */
[----:B0-----:R-:W-:-:S05]  /*6360*/  IADD3 R10, P1, R57, R14, RZ ;  /* 0x0000000e390a7210 */ /* 0x001fca0007f3e0ff */
[----:B------:R-:W-:Y:S01]  /*6370*/  IMAD.X R11, R23, 0x1, R15, P1 ;  /* 0x00000001170b7824 */ /* 0x000fe200008e060f */
[----:B------:R-:W-:-:S04]  /*6380*/  ISETP.GT.AND P1, PT, R4, 0x39, PT ;  /* 0x000000390400780c */ /* 0x000fc80003f24270 */
[----:B------:R-:W-:-:S13]  /*6390*/  ISETP.GT.AND P5, PT, R3, RZ, P1 ;  /* 0x000000ff0300720c */ /* 0x000fda0000fa4270 */
[----:B------:R-:W-:Y:S01]  /*63a0*/  @P5 STG.E.U16 desc[UR36][R14.64+0x72], R85 ;  /* 0x000072550e005986 */ /* 0x000fe2000c101524 */
[----:B------:R-:W-:-:S13]  /*63b0*/  ISETP.GT.AND P5, PT, R3, 0x8, P2 ;  /* 0x000000080300780c */ /* 0x000fda00017a4270 */
[----:B------:R-:W-:Y:S01]  /*63c0*/  @P5 STG.E.U16 desc[UR36][R8.64+0x70], R86 ;  /* 0x0000705608005986 */ /* 0x000fe2000c101524 */
[----:B------:R-:W-:-:S13]  /*63d0*/  ISETP.GT.AND P5, PT, R3, 0x8, P1 ;  /* 0x000000080300780c */ /* 0x000fda0000fa4270 */
[----:B------:R0:W-:Y:S01]  /*63e0*/  @P5 STG.E.U16 desc[UR36][R8.64+0x72], R87 ;  /* 0x0000725708005986 */ /* 0x0001e2000c101524 */
[C---:B------:R-:W-:Y:S02]  /*63f0*/  ISETP.GT.AND P5, PT, R3.reuse, 0x80, P6 ;  /* 0x000000800300780c */ /* 0x040fe400037a4270 */
[----:B------:R-:W-:-:S11]  /*6400*/  ISETP.GT.AND P6, PT, R3, 0x88, P6 ;  /* 0x000000880300780c */ /* 0x000fd600037c4270 */
[----:B------:R-:W-:Y:S01]  /*6410*/  @P5 STG.E.U16 desc[UR36][R10.64], R24 ;  /* 0x000000180a005986 */ /* 0x000fe2000c101524 */
[----:B------:R-:W-:-:S04]  /*6420*/  ISETP.GT.AND P5, PT, R4, 0x1, PT ;  /* 0x000000010400780c */ /* 0x000fc80003fa4270 */
[----:B------:R-:W-:-:S13]  /*6430*/  ISETP.GT.AND P5, PT, R3, 0x80, P5 ;  /* 0x000000800300780c */ /* 0x000fda0002fa4270 */
[----:B0-----:R-:W-:Y:S02]  /*6440*/  @P5 IMAD.MOV.U32 R8, RZ, RZ, R10 ;  /* 0x000000ffff085224 */ /* 0x001fe400078e000a */
[----:B------:R-:W-:-:S05]  /*6450*/  @P5 IMAD.MOV.U32 R9, RZ, RZ, R11 ;  /* 0x000000ffff095224 */ /* 0x000fca00078e000b */
[----:B------:R0:W-:Y:S01]  /*6460*/  @P5 STG.E.U16 desc[UR36][R8.64+0x2], R25 ;  /* 0x0000021908005986 */ /* 0x0001e2000c101524 */
[----:B------:R-:W-:-:S03]  /*6470*/  ISETP.NE.AND P5, PT, R5, RZ, PT ;  /* 0x000000ff0500720c */ /* 0x000fc60003fa5270 */
[----:B------:R-:W-:Y:S01]  /*6480*/  @P6 STG.E.U16 desc[UR36][R12.64], R26 ;  /* 0x0000001a0c006986 */ /* 0x000fe2000c101524 */
[----:B------:R-:W-:-:S04]  /*6490*/  ISETP.GT.AND P6, PT, R4, 0x1, PT ;  /* 0x000000010400780c */ /* 0x000fc80003fc4270 */
[----:B------:R-:W-:-:S13]  /*64a0*/  ISETP.GT.AND P6, PT, R3, 0x88, P6 ;  /* 0x000000880300780c */ /* 0x000fda00037c4270 */
[----:B------:R-:W-:Y:S01]  /*64b0*/  @P6 STG.E.U16 desc[UR36][R20.64+0x2], R27 ;  /* 0x0000021b14006986 */ /* 0x000fe2000c101524 */
[----:B------:R-:W-:-:S04]  /*64c0*/  ISETP.GT.AND P6, PT, R4, 0x8, PT ;  /* 0x000000080400780c */ /* 0x000fc80003fc4270 */
[----:B------:R-:W-:-:S13]  /*64d0*/  ISETP.GT.AND P6, PT, R3, 0x80, P6 ;  /* 0x000000800300780c */ /* 0x000fda00037c4270 */
[----:B0-----:R-:W-:Y:S02]  /*64e0*/  @P6 IMAD.MOV.U32 R8, RZ, RZ, R10 ;  /* 0x000000ffff086224 */ /* 0x001fe400078e000a */
[----:B------:R-:W-:-:S05]  /*64f0*/  @P6 IMAD.MOV.U32 R9, RZ, RZ, R11 ;  /* 0x000000ffff096224 */ /* 0x000fca00078e000b */
[----:B------:R0:W-:Y:S01]  /*6500*/  @P6 STG.E.U16 desc[UR36][R8.64+0x10], R28 ;  /* 0x0000101c08006986 */ /* 0x0001e2000c101524 */
[----:B------:R-:W-:-:S04]  /*6510*/  ISETP.GT.AND P6, PT, R4, 0x9, PT ;  /* 0x000000090400780c */ /* 0x000fc80003fc4270 */
[----:B------:R-:W-:-:S13]  /*6520*/  ISETP.GT.AND P6, PT, R3, 0x80, P6 ;  /* 0x000000800300780c */ /* 0x000fda00037c4270 */
[----:B0-----:R-:W-:Y:S02]  /*6530*/  @P6 IMAD.MOV.U32 R8, RZ, RZ, R10 ;  /* 0x000000ffff086224 */ /* 0x001fe400078e000a */
[----:B------:R-:W-:-:S05]  /*6540*/  @P6 IMAD.MOV.U32 R9, RZ, RZ, R11 ;  /* 0x000000ffff096224 */ /* 0x000fca00078e000b */
[----:B------:R0:W-:Y:S01]  /*6550*/  @P6 STG.E.U16 desc[UR36][R8.64+0x12], R29 ;  /* 0x0000121d08006986 */ /* 0x0001e2000c101524 */
[----:B------:R-:W-:-:S04]  /*6560*/  ISETP.GT.AND P6, PT, R4, 0x8, PT ;  /* 0x000000080400780c */ /* 0x000fc80003fc4270 */
[----:B------:R-:W-:-:S13]  /*6570*/  ISETP.GT.AND P6, PT, R3, 0x88, P6 ;  /* 0x000000880300780c */ /* 0x000fda00037c4270 */
        /* <DEDUP_REMOVED lines=45> */
[----:B------:R-:W-:Y:S01]  /*6850*/  @P6 STG.E.U16 desc[UR36][R8.64+0x42], R41 ;  /* 0x0000422908006986 */ /* 0x000fe2000c101524 */
[----:B------:R-:W-:-:S04]  /*6860*/  ISETP.GT.AND P6, PT, R4, 0x20, PT ;  /* 0x000000200400780c */ /* 0x000fc80003fc4270 */
[----:B------:R-:W-:-:S13]  /*6870*/  ISETP.GT.AND P6, PT, R3, 0x88, P6 ;  /* 0x000000880300780c */ /* 0x000fda00037c4270 */
[----:B------:R-:W-:Y:S01]  /*6880*/  @P6 STG.E.U16 desc[UR36][R6.64+0x40], R42 ;  /* 0x0000402a06006986 */ /* 0x000fe2000c101524 */
[----:B------:R-:W-:-:S04]  /*6890*/  ISETP.GT.AND P6, PT, R4, 0x21, PT ;  /* 0x000000210400780c */ /* 0x000fc80003fc4270 */
[----:B------:R-:W-:-:S13]  /*68a0*/  ISETP.GT.AND P6, PT, R3, 0x88, P6 ;  /* 0x000000880300780c */ /* 0x000fda00037c4270 */
[----:B------:R-:W-:Y:S02]  /*68b0*/  @P6 IMAD.MOV.U32 R4, RZ, RZ, R6 ;  /* 0x000000ffff046224 */ /* 0x000fe400078e0006 */
[----:B------:R-:W-:-:S05]  /*68c0*/  @P6 IMAD.MOV.U32 R5, RZ, RZ, R7 ;  /* 0x000000ffff056224 */ /* 0x000fca00078e0007 */
[----:B------:R0:W-:Y:S01]  /*68d0*/  @P6 STG.E.U16 desc[UR36][R4.64+0x42], R43 ;  /* 0x0000422b04006986 */ /* 0x0001e2000c101524 */
[C---:B------:R-:W-:Y:S02]  /*68e0*/  ISETP.GT.AND P6, PT, R3.reuse, 0x80, P5 ;  /* 0x000000800300780c */ /* 0x040fe40002fc4270 */
[----:B------:R-:W-:-:S11]  /*68f0*/  ISETP.GT.AND P5, PT, R3, 0x88, P5 ;  /* 0x000000880300780c */ /* 0x000fd60002fa4270 */
[----:B0-----:R-:W-:Y:S02]  /*6900*/  @P6 IMAD.MOV.U32 R4, RZ, RZ, R10 ;  /* 0x000000ffff046224 */ /* 0x001fe400078e000a */
[----:B------:R-:W-:-:S05]  /*6910*/  @P6 IMAD.MOV.U32 R5, RZ, RZ, R11 ;  /* 0x000000ffff056224 */ /* 0x000fca00078e000b */
[----:B------:R0:W-:Y:S01]  /*6920*/  @P6 STG.E.U16 desc[UR36][R4.64+0x50], R44 ;  /* 0x0000502c04006986 */ /* 0x0001e2000c101524 */
[C---:B------:R-:W-:Y:S02]  /*6930*/  ISETP.GT.AND P6, PT, R3.reuse, 0x80, P4 ;  /* 0x000000800300780c */ /* 0x040fe400027c4270 */
[----:B------:R-:W-:-:S11]  /*6940*/  ISETP.GT.AND P4, PT, R3, 0x88, P4 ;  /* 0x000000880300780c */ /* 0x000fd60002784270 */
[----:B0-----:R-:W-:Y:S02]  /*6950*/  @P6 IMAD.MOV.U32 R4, RZ, RZ, R10 ;  /* 0x000000ffff046224 */ /* 0x001fe400078e000a */
[----:B------:R-:W-:-:S05]  /*6960*/  @P6 IMAD.MOV.U32 R5, RZ, RZ, R11 ;  /* 0x000000ffff056224 */ /* 0x000fca00078e000b */
[----:B------:R0:W-:Y:S02]  /*6970*/  @P6 STG.E.U16 desc[UR36][R4.64+0x52], R45 ;  /* 0x0000522d04006986 */ /* 0x0001e4000c101524 */
[----:B0-----:R-:W-:Y:S02]  /*6980*/  @P5 IMAD.MOV.U32 R4, RZ, RZ, R6 ;  /* 0x000000ffff045224 */ /* 0x001fe400078e0006 */
[----:B------:R-:W-:-:S05]  /*6990*/  @P5 IMAD.MOV.U32 R5, RZ, RZ, R7 ;  /* 0x000000ffff055224 */ /* 0x000fca00078e0007 */
[----:B------:R0:W-:Y:S01]  /*69a0*/  @P5 STG.E.U16 desc[UR36][R4.64+0x50], R46 ;  /* 0x0000502e04005986 */ /* 0x0001e2000c101524 */
[C---:B------:R-:W-:Y:S02]  /*69b0*/  ISETP.GT.AND P5, PT, R3.reuse, 0x80, P3 ;  /* 0x000000800300780c */ /* 0x040fe40001fa4270 */
[----:B------:R-:W-:Y:S01]  /*69c0*/  ISETP.GT.AND P3, PT, R3, 0x88, P3 ;  /* 0x000000880300780c */ /* 0x000fe20001f64270 */
        /* <DEDUP_REMOVED lines=17> */
[----:B------:R0:W-:Y:S02]  /*6ae0*/  @P3 STG.E.U16 desc[UR36][R4.64+0x60], R50 ;  /* 0x0000603204003986 */ /* 0x0001e4000c101524 */
[----:B0-----:R-:W-:Y:S02]  /*6af0*/  @P0 IMAD.MOV.U32 R4, RZ, RZ, R6 ;  /* 0x000000ffff040224 */ /* 0x001fe400078e0006 */
[----:B------:R-:W-:-:S05]  /*6b00*/  @P0 IMAD.MOV.U32 R5, RZ, RZ, R7 ;  /* 0x000000ffff050224 */ /* 0x000fca00078e0007 */
[----:B------:R0:W-:Y:S02]  /*6b10*/  @P0 STG.E.U16 desc[UR36][R4.64+0x62], R51 ;  /* 0x0000623304000986 */ /* 0x0001e4000c101524 */
[----:B0-----:R-:W-:Y:S02]  /*6b20*/  @P5 IMAD.MOV.U32 R4, RZ, RZ, R10 ;  /* 0x000000ffff045224 */ /* 0x001fe400078e000a */
[----:B------:R-:W-:-:S05]  /*6b30*/  @P5 IMAD.MOV.U32 R5, RZ, RZ, R11 ;  /* 0x000000ffff055224 */ /* 0x000fca00078e000b */
[----:B------:R0:W-:Y:S04]  /*6b40*/  @P5 STG.E.U16 desc[UR36][R4.64+0x70], R52 ;  /* 0x0000703404005986 */ /* 0x0001e8000c101524 */
[----:B------:R1:W-:Y:S01]  /*6b50*/  @P4 STG.E.U16 desc[UR36][R10.64+0x72], R53 ;  /* 0x000072350a004986 */ /* 0x0003e2000c101524 */
[----:B0-----:R-:W-:Y:S02]  /*6b60*/  @P2 IMAD.MOV.U32 R4, RZ, RZ, R6 ;  /* 0x000000ffff042224 */ /* 0x001fe400078e0006 */
[----:B------:R-:W-:-:S05]  /*6b70*/  @P2 IMAD.MOV.U32 R5, RZ, RZ, R7 ;  /* 0x000000ffff052224 */ /* 0x000fca00078e0007 */
[----:B------:R1:W-:Y:S04]  /*6b80*/  @P2 STG.E.U16 desc[UR36][R4.64+0x70], R54 ;  /* 0x0000703604002986 */ /* 0x0003e8000c101524 */
[----:B------:R1:W-:Y:S02]  /*6b90*/  @P1 STG.E.U16 desc[UR36][R6.64+0x72], R55 ;  /* 0x0000723706001986 */ /* 0x0003e4000c101524 */
.L_x_153:
[----:B------:R-:W-:Y:S05]  /*6ba0*/  BSYNC B0 ;  /* 0x0000000000007941 */ /* 0x000fea0003800000 */
.L_x_29:
[----:B------:R-:W-:Y:S01]  /*6bb0*/  ULDC UR4, c[0x0][0xc] ;  /* 0x0000030000047ab9 */ /* 0x000fe20000000800 */
[----:B------:R-:W-:Y:S01]  /*6bc0*/  ULDC UR5, c[0x0][0x10] ;  /* 0x0000040000057ab9 */ /* 0x000fe20000000800 */
[----:B------:R-:W2:Y:S01]  /*6bd0*/  LDC R3, c[0x0][0x14] ;  /* 0x00000500ff037b82 */ /* 0x000ea20000000800 */
[----:B------:R-:W-:Y:S01]  /*6be0*/  UIMAD.WIDE.U32 UR4, UR4, UR5, URZ ;  /* 0x00000005040472a5 */ /* 0x000fe2000f8e003f */
[----:B------:R-:W-:Y:S02]  /*6bf0*/  IMAD.MOV.U32 R90, RZ, RZ, -0x1 ;  /* 0xffffffffff5a7424 */ /* 0x000fe400078e00ff */
[----:B------:R-:W-:-:S03]  /*6c00*/  IMAD.MOV.U32 R23, RZ, RZ, -0x1 ;  /* 0xffffffffff177424 */ /* 0x000fc600078e00ff */
[----:B--2---:R-:W-:-:S04]  /*6c10*/  IMAD.WIDE.U32 R16, R3, UR4, R16 ;  /* 0x0000000403107c25 */ /* 0x004fc8000f8e0010 */
[----:B------:R-:W-:Y:S01]  /*6c20*/  IMAD R3, R3, UR5, RZ ;  /* 0x0000000503037c24 */ /* 0x000fe2000f8e02ff */
[----:B------:R-:W-:Y:S02]  /*6c30*/  ULDC.64 UR4, c[0x0][0x650] ;  /* 0x0001940000047ab9 */ /* 0x000fe40000000a00 */
[----:B------:R-:W-:Y:S01]  /*6c40*/  ISETP.GE.U32.AND P0, PT, R16, UR4, PT ;  /* 0x0000000410007c0c */ /* 0x000fe2000bf06070 */
[--C-:B------:R-:W-:Y:S01]  /*6c50*/  IMAD.IADD R17, R17, 0x1, R3.reuse ;  /* 0x0000000111117824 */ /* 0x100fe200078e0203 */
[----:B------:R-:W-:-:S04]  /*6c60*/  PRMT R3, RZ, 0x7610, R3 ;  /* 0x00007610ff037816 */ /* 0x000fc80000000003 */
[----:B------:R-:W-:-:S13]  /*6c70*/  ISETP.GE.U32.AND.EX P0, PT, R17, UR5, PT, P0 ;  /* 0x0000000511007c0c */ /* 0x000fda000bf06100 */
[----:B------:R-:W-:Y:S05]  /*6c80*/  @P0 BRA `(.L_x_154) ;  /* 0x0000000400640947 */ /* 0x000fea0003800000 */
[----:B0-----:R-:W0:Y:S01]  /*6c90*/  S2R R12, SR_CTAID.X ;  /* 0x00000000000c7919 */ /* 0x001e220000002500 */
[----:B-1--4-:R-:W1:Y:S01]  /*6ca0*/  LDC.64 R10, c[0x0][0x628] ;  /* 0x00018a00ff0a7b82 */ /* 0x012e620000000a00 */
[----:B------:R-:W-:Y:S01]  /*6cb0*/  ULDC UR4, c[0x0][0x150] ;  /* 0x0000540000047ab9 */ /* 0x000fe20000000800 */
[----:B------:R-:W-:Y:S01]  /*6cc0*/  IMAD.MOV.U32 R8, RZ, RZ, R16 ;  /* 0x000000ffff087224 */ /* 0x000fe200078e0010 */
[----:B------:R-:W2:Y:S01]  /*6cd0*/  S2R R24, SR_CTAID.Y ;  /* 0x0000000000187919 */ /* 0x000ea20000002600 */
[----:B------:R-:W-:-:S04]  /*6ce0*/  IMAD.MOV.U32 R9, RZ, RZ, R17 ;  /* 0x000000ffff097224 */ /* 0x000fc800078e0011 */
[----:B------:R-:W4:Y:S08]  /*6cf0*/  LDC R21, c[0x0][0x144] ;  /* 0x00005100ff157b82 */ /* 0x000f300000000800 */
[----:B------:R-:W2:Y:S08]  /*6d00*/  LDC R0, c[0x0][0x630] ;  /* 0x00018c00ff007b82 */ /* 0x000eb00000000800 */
[----:B------:R-:W2:Y:S01]  /*6d10*/  LDC.64 R14, c[0x0][0x620] ;  /* 0x00018800ff0e7b82 */ /* 0x000ea20000000a00 */
[----:B-1----:R-:W-:-:S04]  /*6d20*/  ISETP.NE.U32.AND P0, PT, R10, RZ, PT ;  /* 0x000000ff0a00720c */ /* 0x002fc80003f05070 */
[----:B------:R-:W-:Y:S02]  /*6d30*/  ISETP.NE.AND.EX P0, PT, R11, RZ, PT, P0 ;  /* 0x000000ff0b00720c */ /* 0x000fe40003f05300 */
[----:B0-----:R-:W-:-:S05]  /*6d40*/  I2FP.F32.U32 R3, R12 ;  /* 0x0000000c00037245 */ /* 0x001fca0000201000 */
[----:B------:R-:W-:-:S04]  /*6d50*/  FMUL R3, R3, UR4 ;  /* 0x0000000403037c20 */ /* 0x000fc80008400000 */
[----:B------:R0:W1:Y:S02]  /*6d60*/  F2I.U32.TRUNC.NTZ R20, R3 ;  /* 0x0000000300147305 */ /* 0x000064000020f000 */
[----:B----4-:R-:W-:Y:S05]  /*6d70*/  @!P0 BRA `(.L_x_155) ;  /* 0x0000000000288947 */ /* 0x010fea0003800000 */
[----:B0-----:R-:W0:Y:S02]  /*6d80*/  LDC R3, c[0x0][0x634] ;  /* 0x00018d00ff037b82 */ /* 0x001e240000000800 */
        /* <DEDUP_REMOVED lines=9> */
.L_x_155:
[----:B------:R-:W4:Y:S01]  /*6e20*/  LDC.64 R28, c[0x0][0x640] ;  /* 0x00019000ff1c7b82 */ /* 0x000f220000000a00 */
[-CC-:B--2---:R-:W-:Y:S01]  /*6e30*/  SHF.R.U64 R23, R8, R0.reuse, R9.reuse ;  /* 0x0000000008177219 */ /* 0x184fe20000001209 */
[----:B-1----:R-:W-:Y:S01]  /*6e40*/  IMAD.MOV R20, RZ, RZ, -R20 ;  /* 0x000000ffff147224 */ /* 0x002fe200078e0a14 */
[----:B------:R-:W-:Y:S01]  /*6e50*/  SHF.R.U32.HI R0, RZ, R0, R9 ;  /* 0x00000000ff007219 */ /* 0x000fe20000011609 */
[----:B------:R-:W-:Y:S01]  /*6e60*/  ULDC UR4, c[0x0][0x154] ;  /* 0x0000550000047ab9 */ /* 0x000fe20000000800 */
[----:B0-----:R-:W-:Y:S01]  /*6e70*/  IADD3 R3, P0, RZ, -R23, RZ ;  /* 0x80000017ff037210 */ /* 0x001fe20007f1e0ff */
[----:B------:R-:W-:Y:S02]  /*6e80*/  IMAD R21, R21, R20, R12 ;  /* 0x0000001415157224 */ /* 0x000fe400078e020c */
[----:B------:R-:W0:Y:S01]  /*6e90*/  LDC R6, c[0x0][0x618] ;  /* 0x00018600ff067b82 */ /* 0x000e220000000800 */
[----:B------:R-:W-:Y:S02]  /*6ea0*/  IMAD.MOV.U32 R7, RZ, RZ, 0x1 ;  /* 0x00000001ff077424 */ /* 0x000fe400078e00ff */
[----:B------:R-:W-:-:S04]  /*6eb0*/  IMAD.X R5, RZ, RZ, ~R0, P0 ;  /* 0x000000ffff057224 */ /* 0x000fc800000e0e00 */
[-C--:B------:R-:W-:Y:S01]  /*6ec0*/  IMAD R0, R5, R14.reuse, RZ ;  /* 0x0000000e05007224 */ /* 0x080fe200078e02ff */
[----:B------:R-:W1:Y:S01]  /*6ed0*/  LDC R8, c[0x0][0x608] ;  /* 0x00018200ff087b82 */ /* 0x000e620000000800 */
[----:B------:R-:W-:-:S04]  /*6ee0*/  IMAD.WIDE.U32 R4, R3, R14, R16 ;  /* 0x0000000e03047225 */ /* 0x000fc800078e0010 */
[----:B------:R-:W-:Y:S01]  /*6ef0*/  IMAD R3, R3, R15, R0 ;  /* 0x0000000f03037224 */ /* 0x000fe200078e0200 */
[----:B------:R-:W-:Y:S02]  /*6f00*/  I2FP.F32.U32 R0, R24 ;  /* 0x0000001800007245 */ /* 0x000fe40000201000 */
[----:B------:R-:W2:Y:S01]  /*6f10*/  LDC R26, c[0x0][0x658] ;  /* 0x00019600ff1a7b82 */ /* 0x000ea20000000800 */
[----:B------:R-:W-:Y:S01]  /*6f20*/  IMAD.IADD R3, R5, 0x1, R3 ;  /* 0x0000000105037824 */ /* 0x000fe200078e0203 */
[----:B----4-:R-:W-:Y:S01]  /*6f30*/  ISETP.NE.U32.AND P0, PT, R28, RZ, PT ;  /* 0x000000ff1c00720c */ /* 0x010fe20003f05070 */
[----:B------:R-:W-:Y:S01]  /*6f40*/  FMUL R0, R0, UR4 ;  /* 0x0000000400007c20 */ /* 0x000fe20008400000 */
[----:B------:R-:W-:Y:S02]  /*6f50*/  IMAD.MOV.U32 R5, RZ, RZ, -0x1 ;  /* 0xffffffffff057424 */ /* 0x000fe400078e00ff */
[----:B------:R-:W-:Y:S01]  /*6f60*/  ISETP.NE.AND.EX P0, PT, R29, RZ, PT, P0 ;  /* 0x000000ff1d00720c */ /* 0x000fe20003f05300 */
[----:B------:R4:W2:Y:S01]  /*6f70*/  F2I.U32.TRUNC.NTZ R13, R0 ;  /* 0x00000000000d7305 */ /* 0x0008a2000020f000 */
[----:B------:R-:W3:Y:S01]  /*6f80*/  LDC R15, c[0x0][0x148] ;  /* 0x00005200ff0f7b82 */ /* 0x000ee20000000800 */
[----:B0-----:R-:W-:-:S02]  /*6f90*/  SHF.R.U64 R12, R4, R6, R3 ;  /* 0x00000006040c7219 */ /* 0x001fc40000001203 */
[----:B------:R-:W-:-:S05]  /*6fa0*/  SHF.R.U32.HI R3, RZ, R6, R3 ;  /* 0x00000006ff037219 */ /* 0x000fca0000011603 */
[----:B------:R-:W0:Y:S01]  /*6fb0*/  LDC R20, c[0x0][0x600] ;  /* 0x00018000ff147b82 */ /* 0x000e220000000800 */
[-CC-:B-1----:R-:W-:Y:S02]  /*6fc0*/  SHF.R.U64 R10, R12, R8.reuse, R3.reuse ;  /* 0x000000080c0a7219 */ /* 0x182fe40000001203 */
[----:B------:R-:W-:-:S05]  /*6fd0*/  SHF.R.U32.HI R3, RZ, R8, R3 ;  /* 0x00000008ff037219 */ /* 0x000fca0000011603 */
[----:B------:R-:W1:Y:S01]  /*6fe0*/  LDC R27, c[0x0][0x648] ;  /* 0x00019200ff1b7b82 */ /* 0x000e620000000800 */
[-C--:B--2---:R-:W-:Y:S02]  /*6ff0*/  SHF.L.U32 R4, R5, R26.reuse, RZ ;  /* 0x0000001a05047219 */ /* 0x084fe400000006ff */
[-CC-:B------:R-:W-:Y:S02]  /*7000*/  SHF.R.U64 R14, R10, R26.reuse, R3.reuse ;  /* 0x0000001a0a0e7219 */ /* 0x180fe40000001203 */
[----:B------:R-:W-:Y:S02]  /*7010*/  SHF.R.U32.HI R5, RZ, R26, R3 ;  /* 0x0000001aff057219 */ /* 0x000fe40000011603 */
[----:B------:R-:W-:Y:S01]  /*7020*/  LOP3.LUT R25, RZ, R4, RZ, 0x33, !PT ;  /* 0x00000004ff197212 */ /* 0x000fe200078e33ff */
[----:B------:R-:W2:Y:S01]  /*7030*/  LDC R30, c[0x0][0x638] ;  /* 0x00018e00ff1e7b82 */ /* 0x000ea20000000800 */
[----:B------:R-:W-:Y:S01]  /*7040*/  SHF.L.U32 R26, R7, R26, RZ ;  /* 0x0000001a071a7219 */ /* 0x000fe200000006ff */
[----:B------:R-:W-:-:S06]  /*7050*/  IMAD.MOV.U32 R4, RZ, RZ, R14 ;  /* 0x000000ffff047224 */ /* 0x000fcc00078e000e */
[----:B------:R-:W0:Y:S01]  /*7060*/  LDC R31, c[0x0][0x610] ;  /* 0x00018400ff1f7b82 */ /* 0x000e220000000800 */
[----:B----4-:R-:W-:Y:S05]  /*7070*/  @!P0 BRA `(.L_x_156) ;  /* 0x0000000000288947 */ /* 0x010fea0003800000 */
[----:B------:R-:W4:Y:S02]  /*7080*/  LDC R3, c[0x0][0x64c] ;  /* 0x00019300ff037b82 */ /* 0x000f240000000800 */
[----:B----4-:R-:W-:-:S05]  /*7090*/  IADD3 R3, P0, R14, R3, RZ ;  /* 0x000000030e037210 */ /* 0x010fca0007f1e0ff */
        /* <DEDUP_REMOVED lines=8> */
.L_x_156:
[----:B------:R-:W-:Y:S01]  /*7120*/  ISETP.NE.AND P0, PT, R2, 0x1, PT ;  /* 0x000000010200780c */ /* 0x000fe20003f05270 */
[----:B0-----:R-:W-:Y:S01]  /*7130*/  VIADD R7, R20, 0xffffffff ;  /* 0xffffffff14077836 */ /* 0x001fe20000000000 */
[----:B-1----:R-:W-:Y:S01]  /*7140*/  SHF.R.U64 R0, R4, R27, R5 ;  /* 0x0000001b04007219 */ /* 0x002fe20000001205 */
[----:B------:R-:W-:Y:S01]  /*7150*/  IMAD.MOV R13, RZ, RZ, -R13 ;  /* 0x000000ffff0d7224 */ /* 0x000fe200078e0a0d */
[----:B------:R-:W-:Y:S01]  /*7160*/  LOP3.LUT R5, R10, R25, RZ, 0xc0, !PT ;  /* 0x000000190a057212 */ /* 0x000fe200078ec0ff */
[----:B------:R-:W-:Y:S01]  /*7170*/  IMAD.MOV.U32 R4, RZ, RZ, 0x1 ;  /* 0x00000001ff047424 */ /* 0x000fe200078e00ff */
[----:B------:R-:W-:Y:S01]  /*7180*/  LOP3.LUT R12, R12, R7, RZ, 0xc0, !PT ;  /* 0x000000070c0c7212 */ /* 0x000fe200078ec0ff */
[----:B------:R-:W-:Y:S02]  /*7190*/  IMAD.MOV R3, RZ, RZ, -R0 ;  /* 0x000000ffff037224 */ /* 0x000fe400078e0a00 */
[----:B------:R-:W-:Y:S02]  /*71a0*/  IMAD R0, R26, R0, R5 ;  /* 0x000000001a007224 */ /* 0x000fe400078e0205 */
[----:B--2---:R-:W-:-:S02]  /*71b0*/  IMAD R3, R3, R30, R14 ;  /* 0x0000001e03037224 */ /* 0x004fc400078e020e */
[----:B---3--:R-:W-:Y:S02]  /*71c0*/  @P0 IMAD R21, R15, R13, R24 ;  /* 0x0000000d0f150224 */ /* 0x008fe400078e0218 */
[----:B------:R-:W-:Y:S01]  /*71d0*/  IMAD R5, R3, R20, R12 ;  /* 0x0000001403057224 */ /* 0x000fe200078e020c */
[----:B------:R-:W-:Y:S01]  /*71e0*/  PRMT R3, R4, 0x7610, R3 ;  /* 0x0000761004037816 */ /* 0x000fe20000000003 */
[----:B------:R-:W-:-:S05]  /*71f0*/  IMAD R0, R0, R31, R21 ;  /* 0x0000001f00007224 */ /* 0x000fca00078e0215 */
[----:B------:R-:W-:Y:S02]  /*7200*/  SEL R90, R5, R0, !P0 ;  /* 0x00000000055a7207 */ /* 0x000fe40004000000 */
[----:B------:R-:W-:-:S07]  /*7210*/  SEL R0, R0, R5, !P0 ;  /* 0x0000000500007207 */ /* 0x000fce0004000000 */
.L_x_154:
[----:B------:R-:W-:Y:S01]  /*7220*/  LOP3.LUT P0, RZ, R3, 0xff, RZ, 0xc0, !PT ;  /* 0x000000ff03ff7812 */ /* 0x000fe2000780c0ff */
[----:B------:R-:W-:-:S12]  /*7230*/  IMAD.MOV.U32 R91, RZ, RZ, R0 ;  /* 0x000000ffff5b7224 */ /* 0x000fd800078e0000 */
[----:B------:R-:W-:Y:S05]  /*7240*/  @P0 BRA `(.L_x_157) ;  /* 0xffffffa000080947 */ /* 0x000fea000383ffff */
[----:B------:R-:W-:Y:S05]  /*7250*/  EXIT ;  /* 0x000000000000794d */ /* 0x000fea0003800000 */
.L_x_4:
[----:B0-----:R-:W-:Y:S01]  /*7260*/  ULDC.64 UR4, c[0x0][0x650] ;  /* 0x0001940000047ab9 */ /* 0x001fe20000000a00 */
        /* <DEDUP_REMOVED lines=25> */
.L_x_159:
[--C-:B------:R-:W-:Y:S01]  /*7400*/  SHF.R.U64 R12, R10, R14, R11.reuse ;  /* 0x0000000e0a0c7219 */ /* 0x100fe2000000120b */
[----:B------:R-:W0:Y:S01]  /*7410*/  LDC R22, c[0x0][0x618] ;  /* 0x00018600ff167b82 */ /* 0x000e220000000800 */
[----:B------:R-:W-:Y:S01]  /*7420*/  I2FP.F32.U32 R6, R4 ;  /* 0x0000000400067245 */ /* 0x000fe20000201000 */
[----:B------:R-:W-:Y:S01]  /*7430*/  ULDC UR4, c[0x0][0x150] ;  /* 0x0000540000047ab9 */ /* 0x000fe20000000800 */
[----:B------:R-:W-:Y:S02]  /*7440*/  SHF.R.U32.HI R5, RZ, R14, R11 ;  /* 0x0000000eff057219 */ /* 0x000fe4000001160b */
[----:B------:R-:W-:Y:S01]  /*7450*/  IADD3 R9, P0, RZ, -R12, RZ ;  /* 0x8000000cff097210 */ /* 0x000fe20007f1e0ff */
[----:B------:R-:W-:Y:S01]  /*7460*/  FMUL R11, R6, UR4 ;  /* 0x00000004060b7c20 */ /* 0x000fe20008400000 */
[----:B------:R-:W-:Y:S01]  /*7470*/  ULDC UR4, c[0x0][0x154] ;  /* 0x0000550000047ab9 */ /* 0x000fe20000000800 */
[----:B------:R-:W1:Y:S02]  /*7480*/  LDC.64 R24, c[0x0][0x640] ;  /* 0x00019000ff187b82 */ /* 0x000e640000000a00 */
[----:B------:R-:W-:-:S02]  /*7490*/  IMAD.X R5, RZ, RZ, ~R5, P0 ;  /* 0x000000ffff057224 */ /* 0x000fc400000e0e05 */
[----:B------:R-:W2:Y:S01]  /*74a0*/  F2I.U32.TRUNC.NTZ R11, R11 ;  /* 0x0000000b000b7305 */ /* 0x000ea2000020f000 */
[----:B------:R-:W-:-:S03]  /*74b0*/  IMAD.WIDE.U32 R6, R9, R20, R16 ;  /* 0x0000001409067225 */ /* 0x000fc600078e0010 */
[----:B------:R-:W3:Y:S01]  /*74c0*/  LDC R13, c[0x0][0x144] ;  /* 0x00005100ff0d7b82 */ /* 0x000ee20000000800 */
[----:B------:R-:W-:-:S04]  /*74d0*/  IMAD R8, R5, R20, RZ ;  /* 0x0000001405087224 */ /* 0x000fc800078e02ff */
[----:B------:R-:W-:Y:S02]  /*74e0*/  IMAD R5, R9, R21, R8 ;  /* 0x0000001509057224 */ /* 0x000fe400078e0208 */
[----:B------:R-:W-:Y:S01]  /*74f0*/  IMAD.MOV.U32 R8, RZ, RZ, -0x1 ;  /* 0xffffffffff087424 */ /* 0x000fe200078e00ff */
[----:B------:R-:W4:Y:S01]  /*7500*/  LDC R14, c[0x0][0x608] ;  /* 0x00018200ff0e7b82 */ /* 0x000f220000000800 */
[----:B------:R-:W-:Y:S01]  /*7510*/  IMAD.IADD R5, R7, 0x1, R5 ;  /* 0x0000000107057824 */ /* 0x000fe200078e0205 */
[----:B------:R-:W-:-:S04]  /*7520*/  I2FP.F32.U32 R7, R3 ;  /* 0x0000000300077245 */ /* 0x000fc80000201000 */
[-C--:B0-----:R-:W-:Y:S01]  /*7530*/  SHF.R.U64 R10, R6, R22.reuse, R5 ;  /* 0x00000016060a7219 */ /* 0x081fe20000001205 */
[----:B--2---:R-:W-:Y:S01]  /*7540*/  IMAD.MOV R6, RZ, RZ, -R11 ;  /* 0x000000ffff067224 */ /* 0x004fe200078e0a0b */
[----:B------:R-:W0:Y:S01]  /*7550*/  LDC R9, c[0x0][0x658] ;  /* 0x00019600ff097b82 */ /* 0x000e220000000800 */
[----:B-1----:R-:W-:Y:S01]  /*7560*/  ISETP.NE.U32.AND P0, PT, R24, RZ, PT ;  /* 0x000000ff1800720c */ /* 0x002fe20003f05070 */
[----:B------:R-:W-:Y:S01]  /*7570*/  FMUL R7, R7, UR4 ;  /* 0x0000000407077c20 */ /* 0x000fe20008400000 */
[----:B------:R-:W-:Y:S02]  /*7580*/  SHF.R.U32.HI R5, RZ, R22, R5 ;  /* 0x00000016ff057219 */ /* 0x000fe40000011605 */
[----:B------:R-:W-:-:S03]  /*7590*/  ISETP.NE.AND.EX P0, PT, R25, RZ, PT, P0 ;  /* 0x000000ff1900720c */ /* 0x000fc60003f05300 */
[----:B------:R-:W1:Y:S01]  /*75a0*/  LDC R20, c[0x0][0x148] ;  /* 0x00005200ff147b82 */ /* 0x000e620000000800 */
[----:B---3--:R-:W-:Y:S02]  /*75b0*/  IMAD R23, R13, R6, R4 ;  /* 0x000000060d177224 */ /* 0x008fe400078e0204 */
[----:B------:R-:W-:-:S05]  /*75c0*/  IMAD.MOV.U32 R6, RZ, RZ, 0x1 ;  /* 0x00000001ff067424 */ /* 0x000fca00078e00ff */
[----:B------:R-:W2:Y:S01]  /*75d0*/  LDC R21, c[0x0][0x600] ;  /* 0x00018000ff157b82 */ /* 0x000ea20000000800 */
[-CC-:B----4-:R-:W-:Y:S02]  /*75e0*/  SHF.R.U64 R13, R10, R14.reuse, R5.reuse ;  /* 0x0000000e0a0d7219 */ /* 0x190fe40000001205 */
[----:B------:R-:W-:Y:S02]  /*75f0*/  SHF.R.U32.HI R4, RZ, R14, R5 ;  /* 0x0000000eff047219 */ /* 0x000fe40000011605 */
[----:B------:R3:W4:Y:S03]  /*7600*/  F2I.U32.TRUNC.NTZ R14, R7 ;  /* 0x00000007000e7305 */ /* 0x000726000020f000 */
[----:B------:R-:W1:Y:S01]  /*7610*/  LDC R26, c[0x0][0x648] ;  /* 0x00019200ff1a7b82 */ /* 0x000e620000000800 */
[-C--:B0-----:R-:W-:Y:S02]  /*7620*/  SHF.R.U64 R15, R13, R9.reuse, R4 ;  /* 0x000000090d0f7219 */ /* 0x081fe40000001204 */
[----:B------:R-:W-:-:S02]  /*7630*/  SHF.L.U32 R8, R8, R9, RZ ;  /* 0x0000000908087219 */ /* 0x000fc400000006ff */
[-C--:B------:R-:W-:Y:S01]  /*7640*/  SHF.R.U32.HI R5, RZ, R9.reuse, R4 ;  /* 0x00000009ff057219 */ /* 0x080fe20000011604 */
[----:B------:R-:W-:Y:S01]  /*7650*/  IMAD.MOV.U32 R4, RZ, RZ, R15 ;  /* 0x000000ffff047224 */ /* 0x000fe200078e000f */
[----:B------:R-:W-:Y:S01]  /*7660*/  SHF.L.U32 R22, R6, R9, RZ ;  /* 0x0000000906167219 */ /* 0x000fe200000006ff */
[----:B------:R-:W0:Y:S01]  /*7670*/  LDC R27, c[0x0][0x638] ;  /* 0x00018e00ff1b7b82 */ /* 0x000e220000000800 */
[----:B------:R-:W-:-:S07]  /*7680*/  LOP3.LUT R28, RZ, R8, RZ, 0x33, !PT ;  /* 0x00000008ff1c7212 */ /* 0x000fce00078e33ff */
        /* <DEDUP_REMOVED lines=12> */
.L_x_160:
[----:B------:R-:W-:Y:S01]  /*7750*/  ISETP.NE.AND P0, PT, R2, 0x1, PT ;  /* 0x000000010200780c */ /* 0x000fe20003f05270 */
[----:B--2---:R-:W-:Y:S01]  /*7760*/  VIADD R7, R21, 0xffffffff ;  /* 0xffffffff15077836 */ /* 0x004fe20000000000 */
[----:B-1----:R-:W-:Y:S01]  /*7770*/  SHF.R.U64 R5, R4, R26, R5 ;  /* 0x0000001a04057219 */ /* 0x002fe20000001205 */
[----:B------:R-:W-:Y:S01]  /*7780*/  IMAD.MOV R14, RZ, RZ, -R14 ;  /* 0x000000ffff0e7224 */ /* 0x000fe200078e0a0e */
[----:B------:R-:W-:Y:S01]  /*7790*/  LOP3.LUT R4, R13, R28, RZ, 0xc0, !PT ;  /* 0x0000001c0d047212 */ /* 0x000fe200078ec0ff */
[----:B------:R-:W-:Y:S01]  /*77a0*/  IMAD.MOV.U32 R8, RZ, RZ, R12 ;  /* 0x000000ffff087224 */ /* 0x000fe200078e000c */
[----:B------:R-:W-:Y:S01]  /*77b0*/  LOP3.LUT R10, R10, R7, RZ, 0xc0, !PT ;  /* 0x000000070a0a7212 */ /* 0x000fe200078ec0ff */
[----:B------:R-:W-:Y:S02]  /*77c0*/  IMAD.MOV R6, RZ, RZ, -R5 ;  /* 0x000000ffff067224 */ /* 0x000fe400078e0a05 */
[----:B------:R-:W-:-:S04]  /*77d0*/  IMAD R4, R22, R5, R4 ;  /* 0x0000000516047224 */ /* 0x000fc800078e0204 */
[----:B------:R-:W-:Y:S02]  /*77e0*/  @P0 IMAD R23, R20, R14, R3 ;  /* 0x0000000e14170224 */ /* 0x000fe400078e0203 */
[----:B0-----:R-:W-:Y:S02]  /*77f0*/  IMAD R3, R6, R27, R15 ;  /* 0x0000001b06037224 */ /* 0x001fe400078e020f */
[----:B------:R-:W-:Y:S02]  /*7800*/  IMAD R7, R4, R29, R23 ;  /* 0x0000001d04077224 */ /* 0x000fe400078e0217 */
[----:B------:R-:W-:Y:S02]  /*7810*/  IMAD R4, R3, R21, R10 ;  /* 0x0000001503047224 */ /* 0x000fe400078e020a */
[----:B------:R-:W-:-:S03]  /*7820*/  IMAD.MOV.U32 R6, RZ, RZ, 0x1 ;  /* 0x00000001ff067424 */ /* 0x000fc600078e00ff */
[----:B------:R-:W-:Y:S02]  /*7830*/  SEL R9, R4, R7, !P0 ;  /* 0x0000000704097207 */ /* 0x000fe40004000000 */
[----:B------:R-:W-:-:S07]  /*7840*/  SEL R7, R7, R4, !P0 ;  /* 0x0000000407077207 */ /* 0x000fce0004000000 */
.L_x_158:
[----:B------:R-:W-:-:S08]  /*7850*/  NOP ;  /* 0x0000000000007918 */ /* 0x000fd00000000000 */
[----:B------:R-:W0:-:S00]  /*7860*/  USETMAXREG.DEALLOC.CTAPOOL 0x28 ;  /* 0x00000028000079c8 */ /* 0x000e0000080e0500 */
[----:B0-----:R-:W-:-:S13]  /*7870*/  ISETP.NE.AND P0, PT, R0, RZ, PT ;  /* 0x000000ff0000720c */ /* 0x001fda0003f05270 */
[----:B------:R-:W-:Y:S05]  /*7880*/  @P0 EXIT ;  /* 0x000000000000094d */ /* 0x000fea0003800000 */
[----:B------:R-:W-:Y:S01]  /*7890*/  LOP3.LUT P0, RZ, R6, 0xff, RZ, 0xc0, !PT ;  /* 0x000000ff06ff7812 */ /* 0x000fe2000780c0ff */
[----:B------:R-:W-:Y:S02]  /*78a0*/  IMAD.MOV.U32 R3, RZ, RZ, 0x1 ;  /* 0x00000001ff037424 */ /* 0x000fe400078e00ff */
[----:B------:R-:W-:-:S10]  /*78b0*/  IMAD.MOV.U32 R0, RZ, RZ, RZ ;  /* 0x000000ffff007224 */ /* 0x000fd400078e00ff */
[----:B------:R-:W-:Y:S05]  /*78c0*/  @!P0 BRA `(.L_x_161) ;  /* 0x0000000c00308947 */ /* 0x000fea0003800000 */
[----:B------:R-:W0:Y:S01]  /*78d0*/  LDC R0, c[0x0][0x28c] ;  /* 0x0000a300ff007b82 */ /* 0x000e220000000800 */
[----:B------:R-:W-:Y:S01]  /*78e0*/  ULDC UR5, c[0x0][0x600] ;  /* 0x0001800000057ab9 */ /* 0x000fe20000000800 */
[----:B------:R-:W-:Y:S01]  /*78f0*/  ULDC UR4, c[0x0][0xc] ;  /* 0x0000030000047ab9 */ /* 0x000fe20000000800 */
[----:B------:R-:W-:Y:S01]  /*7900*/  UIADD3 UR16, UR5, -0x1, URZ ;  /* 0xffffffff05107890 */ /* 0x000fe2000fffe03f */
[C---:B------:R-:W-:Y:S01]  /*7910*/  LOP3.LUT P2, RZ, R18.reuse, 0x7f, RZ, 0xc0, !PT ;  /* 0x0000007f12ff7812 */ /* 0x040fe2000784c0ff */
[----:B------:R-:W-:Y:S01]  /*7920*/  ULDC UR6, c[0x0][0x658] ;  /* 0x0001960000067ab9 */ /* 0x000fe20000000800 */
[----:B------:R-:W-:Y:S01]  /*7930*/  ULDC UR5, c[0x0][0x10] ;  /* 0x0000040000057ab9 */ /* 0x000fe20000000800 */
[----:B------:R-:W-:Y:S01]  /*7940*/  UMOV UR7, 0xffffffff ;  /* 0xffffffff00077882 */ /* 0x000fe20000000000 */
[----:B------:R-:W-:Y:S01]  /*7950*/  UMOV UR8, 0x1 ;  /* 0x0000000100087882 */ /* 0x000fe20000000000 */
[----:B------:R-:W-:Y:S01]  /*7960*/  UIMAD.WIDE.U32 UR4, UR4, UR5, URZ ;  /* 0x00000005040472a5 */ /* 0x000fe2000f8e003f */
[----:B------:R-:W-:Y:S01]  /*7970*/  LOP3.LUT P0, RZ, R18, 0x1f, RZ, 0xc0, !PT ;  /* 0x0000001f12ff7812 */ /* 0x000fe2000780c0ff */
[----:B------:R-:W-:Y:S01]  /*7980*/  USHF.L.U32 UR7, UR7, UR6, URZ ;  /* 0x0000000607077299 */ /* 0x000fe2000800063f */
[----:B------:R-:W-:Y:S01]  /*7990*/  BSSY B0, `(.L_x_161) ;  /* 0x00000bf000007945 */ /* 0x000fe20003800000 */
[----:B------:R-:W-:Y:S01]  /*79a0*/  USHF.L.U32 UR18, UR8, UR6, URZ ;  /* 0x0000000608127299 */ /* 0x000fe2000800063f */
[----:B------:R-:W-:Y:S01]  /*79b0*/  IMAD.MOV.U32 R13, RZ, RZ, 0x1 ;  /* 0x00000001ff0d7424 */ /* 0x000fe200078e00ff */
[----:B------:R-:W-:Y:S01]  /*79c0*/  LOP3.LUT R12, R19, 0x2, RZ, 0xfc, !PT ;  /* 0x00000002130c7812 */ /* 0x000fe200078efcff */
[----:B------:R-:W-:Y:S01]  /*79d0*/  ULDC UR6, c[0x0][0x14] ;  /* 0x0000050000067ab9 */ /* 0x000fe20000000800 */
[----:B------:R-:W-:Y:S01]  /*79e0*/  PLOP3.LUT P0, PT, P0, P2, PT, 0x8a, 0x0 ;  /* 0x000000000000781c */ /* 0x000fe20000705172 */
[----:B------:R-:W-:-:S02]  /*79f0*/  UIMAD.WIDE.U32 UR20, UR4, UR6, URZ ;  /* 0x00000006041472a5 */ /* 0x000fc4000f8e003f */
[----:B------:R-:W-:Y:S02]  /*7a00*/  UIMAD UR13, UR5, UR6, URZ ;  /* 0x00000006050d72a4 */ /* 0x000fe4000f8e023f */
[----:B------:R-:W-:Y:S01]  /*7a10*/  ULOP3.LUT UR17, URZ, UR7, URZ, 0x33, !UPT ;  /* 0x000000073f117292 */ /* 0x000fe2000f8e333f */
[----:B0-----:R-:W-:Y:S01]  /*7a20*/  VIADD R0, R0, 0xf ;  /* 0x0000000f00007836 */ /* 0x001fe20000000000 */
[----:B------:R-:W-:Y:S01]  /*7a30*/  UIADD3 UR13, UR21, UR13, URZ ;  /* 0x0000000d150d7290 */ /* 0x000fe2000fffe03f */
[----:B------:R-:W-:-:S03]  /*7a40*/  ULDC.64 UR22, c[0x0][0x198] ;  /* 0x0000660000167ab9 */ /* 0x000fc60000000a00 */
[----:B------:R-:W-:-:S04]  /*7a50*/  SHF.R.S32.HI R3, RZ, 0x1f, R0 ;  /* 0x0000001fff037819 */ /* 0x000fc80000011400 */
[----:B------:R-:W-:Y:S01]  /*7a60*/  LEA.HI R3, R3, R0, RZ, 0x4 ;  /* 0x0000000003037211 */ /* 0x000fe200078f20ff */
[----:B------:R-:W-:-:S03]  /*7a70*/  IMAD.MOV.U32 R0, RZ, RZ, RZ ;  /* 0x000000ffff007224 */ /* 0x000fc600078e00ff */
[----:B------:R-:W-:Y:S01]  /*7a80*/  SHF.R.S32.HI R11, RZ, 0x4, R3 ;  /* 0x00000004ff0b7819 */ /* 0x000fe20000011403 */
[----:B------:R-:W-:-:S04]  /*7a90*/  IMAD.MOV.U32 R3, RZ, RZ, 0x1 ;  /* 0x00000001ff037424 */ /* 0x000fc800078e00ff */
[----:B------:R-:W-:-:S07]  /*7aa0*/  VIADD R10, R11, 0x1 ;  /* 0x000000010b0a7836 */ /* 0x000fce0000000000 */
.L_x_173:
[----:B------:R-:W-:-:S03]  /*7ab0*/  UMOV UR4, 0xffffffff ;  /* 0xffffffff00047882 */ /* 0x000fc60000000000 */
[----:B------:R-:W-:Y:S05]  /*7ac0*/  BRA.DIV UR4, `(.L_x_162) ;  /* 0x0000001a04fc7947 */ /* 0x000fea000b800000 */
[----:B------:R-:W-:-:S13]  /*7ad0*/  ELECT P6, URZ, PT ;  /* 0x00000000003f782f */ /* 0x000fda00038c0000 */
.L_x_208:
[----:B------:R-:W0:Y:S01]  /*7ae0*/  LDC R4, c[0x0][0x28c] ;  /* 0x0000a300ff047b82 */ /* 0x000e220000000800 */
[----:B------:R-:W-:Y:S01]  /*7af0*/  BSSY B1, `(.L_x_163) ;  /* 0x0000037000017945 */ /* 0x000fe20003800000 */
[----:B0-----:R-:W-:-:S13]  /*7b00*/  ISETP.LT.OR P6, PT, R4, 0x1, !P6 ;  /* 0x000000010400780c */ /* 0x001fda00077c1670 */
[----:B------:R-:W-:Y:S05]  /*7b10*/  @P6 BRA `(.L_x_164) ;  /* 0x0000000000d06947 */ /* 0x000fea0003800000 */
[----:B------:R-:W-:Y:S02]  /*7b20*/  IMAD.SHL.U32 R15, R9, 0x40, RZ ;  /* 0x00000040090f7824 */ /* 0x000fe400078e00ff */
[----:B------:R-:W-:Y:S02]  /*7b30*/  IMAD R18, R7, 0xc0, RZ ;  /* 0x000000c007127824 */ /* 0x000fe400078e02ff */
[----:B------:R-:W-:Y:S02]  /*7b40*/  IMAD.MOV.U32 R20, RZ, RZ, RZ ;  /* 0x000000ffff147224 */ /* 0x000fe400078e00ff */
[----:B------:R-:W-:Y:S02]  /*7b50*/  IMAD.MOV.U32 R4, RZ, RZ, R10 ;  /* 0x000000ffff047224 */ /* 0x000fe400078e000a */
[----:B------:R-:W-:Y:S02]  /*7b60*/  IMAD.MOV.U32 R5, RZ, RZ, R3 ;  /* 0x000000ffff057224 */ /* 0x000fe400078e0003 */
[----:B------:R-:W-:-:S07]  /*7b70*/  IMAD.MOV.U32 R6, RZ, RZ, R0 ;  /* 0x000000ffff067224 */ /* 0x000fce00078e0000 */
.L_x_168:
[----:B------:R-:W0:Y:S01]  /*7b80*/  S2R R14, SR_CgaCtaId ;  /* 0x00000000000e7919 */ /* 0x000e220000008800 */
[----:B------:R-:W-:Y:S01]  /*7b90*/  MOV R7, 0x400 ;  /* 0x0000040000077802 */ /* 0x000fe20000000f00 */
[----:B------:R-:W1:Y:S03]  /*7ba0*/  @!P2 LDC R9, c[0x0][0x500] ;  /* 0x00014000ff09ab82 */ /* 0x000e660000000800 */
[----:B0-----:R-:W-:Y:S02]  /*7bb0*/  LEA R21, R14, R7, 0x18 ;  /* 0x000000070e157211 */ /* 0x001fe400078ec0ff */
[----:B------:R-:W-:-:S03]  /*7bc0*/  SHF.L.U32 R7, R5, 0x1f, RZ ;  /* 0x0000001f05077819 */ /* 0x000fc600000006ff */
[----:B------:R-:W-:-:S04]  /*7bd0*/  IMAD R14, R6, 0x8, R21 ;  /* 0x00000008060e7824 */ /* 0x000fc800078e0215 */
[----:B------:R-:W0:Y:S02]  /*7be0*/  SYNCS.PHASECHK.TRANS64.TRYWAIT P1, [R14+URZ+0xe0], R7 ;  /* 0x0000e0070e0075a7 */ /* 0x000e24000802017f */
[----:B01----:R-:W-:Y:S05]  /*7bf0*/  @!P1 BRA `(.L_x_165) ;  /* 0x0000001800d09947 */ /* 0x003fea0003800000 */
.L_x_209:
[----:B0-----:R-:W-:Y:S01]  /*7c00*/  PRMT R7, R12, 0x9910, RZ ;  /* 0x000099100c077816 */ /* 0x001fe200000000ff */
[----:B------:R0:W-:Y:S03]  /*7c10*/  @!P2 SYNCS.ARRIVE.TRANS64 RZ, [R14+URZ], R9 ;  /* 0x000000090effa9a7 */ /* 0x0001e6000800003f */
[----:B------:R-:W-:-:S13]  /*7c20*/  ISETP.NE.AND P1, PT, R7, 0x2, PT ;  /* 0x000000020700780c */ /* 0x000fda0003f25270 */
[----:B0-----:R-:W-:Y:S05]  /*7c30*/  @P1 BRA `(.L_x_166) ;  /* 0x0000000000041947 */ /* 0x001fea0003800000 */
[----:B------:R-:W-:Y:S01]  /*7c40*/  BPT.TRAP 0x1 ;  /* 0x000000040000795c */ /* 0x000fe20000300000 */
.L_x_166:
[----:B------:R-:W-:Y:S05]  /*7c50*/  @P0 BRA `(.L_x_167) ;  /* 0x0000000000040947 */ /* 0x000fea0003800000 */
[----:B------:R-:W-:Y:S01]  /*7c60*/  BPT.TRAP 0x1 ;  /* 0x000000040000795c */ /* 0x000fe20000300000 */
.L_x_167:
[--C-:B------:R-:W-:Y:S01]  /*7c70*/  IMAD R7, R6, 0x1800, R21.reuse ;  /* 0x0000180006077824 */ /* 0x100fe200078e0215 */
[----:B------:R-:W-:Y:S01]  /*7c80*/  R2UR UR9, R14 ;  /* 0x000000000e0972ca */ /* 0x000fe200000e0000 */
[----:B------:R-:W-:Y:S01]  /*7c90*/  IMAD R21, R6, 0x800, R21 ;  /* 0x0000080006157824 */ /* 0x000fe200078e0215 */
[----:B------:R-:W-:Y:S01]  /*7ca0*/  UIADD3 UR4, UP0, UR22, 0xf0, URZ ;  /* 0x000000f016047890 */ /* 0x000fe2000ff1e03f */
[----:B------:R-:W-:Y:S01]  /*7cb0*/  VIADD R4, R4, 0xffffffff ;  /* 0xffffffff04047836 */ /* 0x000fe20000000000 */
[----:B------:R-:W-:Y:S01]  /*7cc0*/  R2UR UR5, R7 ;  /* 0x00000000070572ca */ /* 0x000fe200000e0000 */
[----:B------:R-:W-:Y:S01]  /*7cd0*/  UIADD3 UR24, UP1, UR22, 0x1f0, URZ ;  /* 0x000001f016187890 */ /* 0x000fe2000ff3e03f */
[----:B------:R-:W-:Y:S01]  /*7ce0*/  R2UR UR8, R21 ;  /* 0x00000000150872ca */ /* 0x000fe200000e0000 */
[----:B------:R-:W-:Y:S01]  /*7cf0*/  VIADD R6, R6, 0x1 ;  /* 0x0000000106067836 */ /* 0x000fe20000000000 */
[----:B------:R-:W-:Y:S01]  /*7d00*/  R2UR UR11, R18 ;  /* 0x00000000120b72ca */ /* 0x000fe200000e0000 */
[----:B------:R-:W-:Y:S01]  /*7d10*/  UIADD3.X UR25, URZ, UR23, URZ, UP1, !UPT ;  /* 0x000000173f197290 */ /* 0x000fe20008ffe43f */
[----:B------:R-:W-:Y:S01]  /*7d20*/  R2UR UR10, R20 ;  /* 0x00000000140a72ca */ /* 0x000fe200000e0000 */
[----:B------:R-:W-:Y:S01]  /*7d30*/  UMOV UR6, 0x0 ;  /* 0x0000000000067882 */ /* 0x000fe20000000000 */
[----:B------:R-:W-:Y:S01]  /*7d40*/  R2UR UR12, R8 ;  /* 0x00000000080c72ca */ /* 0x000fe200000e0000 */
[----:B------:R-:W-:Y:S01]  /*7d50*/  UMOV UR7, 0x10000000 ;  /* 0x1000000000077882 */ /* 0x000fe20000000000 */
[----:B------:R-:W-:Y:S01]  /*7d60*/  R2UR UR19, R15 ;  /* 0x000000000f1372ca */ /* 0x000fe200000e0000 */
[----:B------:R-:W-:Y:S01]  /*7d70*/  VIADD R20, R20, 0x10 ;  /* 0x0000001014147836 */ /* 0x000fe20000000000 */
[----:B------:R-:W-:Y:S01]  /*7d80*/  ISETP.GT.AND P3, PT, R4, 0x1, PT ;  /* 0x000000010400780c */ /* 0x000fe20003f64270 */
[----:B------:R-:W-:Y:S01]  /*7d90*/  UIADD3 UR14, UR5, 0x280, URZ ;  /* 0x00000280050e7890 */ /* 0x000fe2000fffe03f */
[----:B------:R-:W-:Y:S01]  /*7da0*/  ISETP.NE.AND P1, PT, R6, 0x1c, PT ;  /* 0x0000001c0600780c */ /* 0x000fe20003f25270 */
[----:B------:R-:W-:-:S02]  /*7db0*/  UIADD3.X UR5, URZ, UR23, URZ, UP0, !UPT ;  /* 0x000000173f057290 */ /* 0x000fc400087fe43f */
[----:B------:R-:W-:Y:S01]  /*7dc0*/  UIADD3 UR15, UR8, 0x2a280, URZ ;  /* 0x0002a280080f7890 */ /* 0x000fe2000fffe03f */
[----:B------:R-:W-:Y:S02]  /*7dd0*/  SEL R14, RZ, 0x1, P1 ;  /* 0x00000001ff0e7807 */ /* 0x000fe40000800000 */
[----:B------:R-:W-:Y:S01]  /*7de0*/  UMOV UR8, UR14 ;  /* 0x0000000e00087c82 */ /* 0x000fe20008000000 */
[----:B------:R-:W-:Y:S02]  /*7df0*/  SEL R6, R6, RZ, P1 ;  /* 0x000000ff06067207 */ /* 0x000fe40000800000 */
[----:B------:R-:W-:Y:S01]  /*7e00*/  LOP3.LUT R5, R5, R14, RZ, 0x3c, !PT ;  /* 0x0000000e05057212 */ /* 0x000fe200078e3cff */
[----:B------:R0:W-:Y:S02]  /*7e10*/  UTMALDG.3D [UR8], [UR4], desc[UR6] ;  /* 0x00000608040075b4 */ /* 0x0001e40008011000 */
[----:B0-----:R-:W-:Y:S01]  /*7e20*/  UMOV UR8, UR15 ;  /* 0x0000000f00087c82 */ /* 0x001fe20008000000 */
[----:B------:R-:W-:-:S02]  /*7e30*/  UMOV UR11, UR19 ;  /* 0x00000013000b7c82 */ /* 0x000fc40008000000 */
[----:B------:R0:W-:Y:S02]  /*7e40*/  UTMALDG.3D [UR8], [UR24], desc[UR6] ;  /* 0x00000608180075b4 */ /* 0x0001e40008011000 */
[----:B0-----:R-:W-:Y:S05]  /*7e50*/  @P3 BRA `(.L_x_168) ;  /* 0xfffffffc00483947 */ /* 0x001fea000383ffff */
.L_x_164:
[----:B------:R-:W-:Y:S05]  /*7e60*/  BSYNC B1 ;  /* 0x0000000000017941 */ /* 0x000fea0003800000 */
.L_x_163:
[----:B------:R-:W-:Y:S01]  /*7e70*/  LOP3.LUT P4, RZ, R13, 0xff, RZ, 0xc0, !PT ;  /* 0x000000ff0dff7812 */ /* 0x000fe2000788c0ff */
[C---:B------:R-:W-:Y:S01]  /*7e80*/  IMAD.IADD R7, R11.reuse, 0x1, R0 ;  /* 0x000000010b077824 */ /* 0x040fe200078e0200 */
[----:B------:R-:W-:Y:S01]  /*7e90*/  ULDC.64 UR4, c[0x0][0x650] ;  /* 0x0001940000047ab9 */ /* 0x000fe20000000a00 */
[----:B------:R-:W-:Y:S01]  /*7ea0*/  ISETP.GE.U32.AND P3, PT, R11, 0x1c, PT ;  /* 0x0000001c0b00780c */ /* 0x000fe20003f66070 */
[----:B------:R-:W-:Y:S01]  /*7eb0*/  BSSY B1, `(.L_x_169) ;  /* 0x000006a000017945 */ /* 0x000fe20003800000 */
[----:B------:R-:W-:Y:S01]  /*7ec0*/  IMAD.MOV.U32 R9, RZ, RZ, -0x1 ;  /* 0xffffffffff097424 */ /* 0x000fe200078e00ff */
[----:B------:R-:W-:Y:S01]  /*7ed0*/  ISETP.GT.U32.AND P1, PT, R7, 0x1b, PT ;  /* 0x0000001b0700780c */ /* 0x000fe20003f24070 */
[----:B------:R-:W-:Y:S01]  /*7ee0*/  IMAD.MOV.U32 R8, RZ, RZ, -0x1 ;  /* 0xffffffffff087424 */ /* 0x000fe200078e00ff */
[----:B------:R-:W-:Y:S02]  /*7ef0*/  SHF.R.U32.HI R4, RZ, 0x2, R7 ;  /* 0x00000002ff047819 */ /* 0x000fe40000011607 */
[----:B------:R-:W-:-:S02]  /*7f00*/  ISETP.LT.U32.AND P1, PT, R11, 0x1c, P1 ;  /* 0x0000001c0b00780c */ /* 0x000fc40000f21070 */
[----:B------:R-:W-:Y:S01]  /*7f10*/  PRMT R13, RZ, 0x7610, R13 ;  /* 0x00007610ff0d7816 */ /* 0x000fe2000000000d */
[----:B------:R-:W0:Y:S01]  /*7f20*/  @P4 S2R R5, SR_CgaCtaId ;  /* 0x0000000000054919 */ /* 0x000e220000008800 */
[----:B------:R-:W-:-:S04]  /*7f30*/  @P4 MOV R0, 0x400 ;  /* 0x0000040000004802 */ /* 0x000fc80000000f00 */
[----:B0-----:R-:W-:Y:S01]  /*7f40*/  @P4 LEA R0, R5, R0, 0x18 ;  /* 0x0000000005004211 */ /* 0x001fe200078ec0ff */
[----:B------:R-:W-:-:S03]  /*7f50*/  IMAD.WIDE.U32 R4, R4, 0x24924925, RZ ;  /* 0x2492492504047825 */ /* 0x000fc600078e00ff */
[----:B------:R0:W-:Y:S01]  /*7f60*/  @P4 SYNCS.ARRIVE.TRANS64.A1T0 RZ, [R0+URZ+0x1d8], RZ ;  /* 0x0001d8ff00ff49a7 */ /* 0x0001e2000810003f */
[----:B------:R-:W-:Y:S02]  /*7f70*/  IADD3 R16, P4, R16, UR20, RZ ;  /* 0x0000001410107c10 */ /* 0x000fe4000ff9e0ff */
[----:B------:R-:W-:Y:S02]  /*7f80*/  PRMT R4, RZ, 0x7610, R4 ;  /* 0x00007610ff047816 */ /* 0x000fe40000000004 */
[----:B------:R-:W-:Y:S02]  /*7f90*/  IADD3.X R17, R17, UR13, RZ, P4, !PT ;  /* 0x0000000d11117c10 */ /* 0x000fe4000a7fe4ff */
[----:B0-----:R-:W-:Y:S02]  /*7fa0*/  SEL R0, RZ, 0x1, !P1 ;  /* 0x00000001ff007807 */ /* 0x001fe40004800000 */
[----:B------:R-:W-:Y:S02]  /*7fb0*/  ISETP.GE.U32.AND P1, PT, R16, UR4, PT ;  /* 0x0000000410007c0c */ /* 0x000fe4000bf26070 */
[----:B------:R-:W-:Y:S01]  /*7fc0*/  LOP3.LUT R3, R3, R0, RZ, 0x3c, !PT ;  /* 0x0000000003037212 */ /* 0x000fe200078e3cff */
[----:B------:R-:W-:Y:S01]  /*7fd0*/  IMAD R0, R5, -0x1c, R7 ;  /* 0xffffffe405007824 */ /* 0x000fe200078e0207 */
[----:B------:R-:W-:Y:S01]  /*7fe0*/  ISETP.GE.U32.AND.EX P1, PT, R17, UR5, PT, P1 ;  /* 0x0000000511007c0c */ /* 0x000fe2000bf26110 */
[----:B------:R-:W-:Y:S01]  /*7ff0*/  IMAD.MOV.U32 R7, RZ, RZ, -0x1 ;  /* 0xffffffffff077424 */ /* 0x000fe200078e00ff */
[----:B------:R-:W-:-:S11]  /*8000*/  @P3 LOP3.LUT R3, R3, 0x1, R5, 0x78, !PT ;  /* 0x0000000103033812 */ /* 0x000fd600078e7805 */
[----:B------:R-:W-:Y:S05]  /*8010*/  @P1 BRA `(.L_x_170) ;  /* 0x00000004004c1947 */ /* 0x000fea0003800000 */
[----:B------:R-:W-:Y:S01]  /*8020*/  ULDC.64 UR4, c[0x0][0x628] ;  /* 0x00018a0000047ab9 */ /* 0x000fe20000000a00 */
[----:B------:R-:W0:Y:S01]  /*8030*/  S2R R15, SR_CTAID.X ;  /* 0x00000000000f7919 */ /* 0x000e220000002500 */
[----:B------:R-:W-:Y:S01]  /*8040*/  ISETP.NE.U32.AND P1, PT, RZ, UR4, PT ;  /* 0x00000004ff007c0c */ /* 0x000fe2000bf25070 */
[----:B------:R-:W-:Y:S01]  /*8050*/  ULDC UR7, c[0x0][0x630] ;  /* 0x00018c0000077ab9 */ /* 0x000fe20000000800 */
[----:B------:R-:W-:Y:S01]  /*8060*/  IMAD.MOV.U32 R4, RZ, RZ, R16 ;  /* 0x000000ffff047224 */ /* 0x000fe200078e0010 */
[----:B------:R-:W1:Y:S01]  /*8070*/  S2R R14, SR_CTAID.Y ;  /* 0x00000000000e7919 */ /* 0x000e620000002600 */
[----:B------:R-:W-:Y:S01]  /*8080*/  ISETP.NE.AND.EX P1, PT, RZ, UR5, PT, P1 ;  /* 0x00000005ff007c0c */ /* 0x000fe2000bf25310 */
[----:B------:R-:W-:-:S12]  /*8090*/  IMAD.MOV.U32 R5, RZ, RZ, R17 ;  /* 0x000000ffff057224 */ /* 0x000fd800078e0011 */
[----:B------:R-:W-:Y:S05]  /*80a0*/  @!P1 BRA `(.L_x_171) ;  /* 0x0000000000289947 */ /* 0x000fea0003800000 */
[----:B------:R-:W-:Y:S02]  /*80b0*/  ULDC UR6, c[0x0][0x634] ;  /* 0x00018d0000067ab9 */ /* 0x000fe40000000800 */
[----:B------:R-:W-:-:S05]  /*80c0*/  IADD3 R9, P1, R16, UR6, RZ ;  /* 0x0000000610097c10 */ /* 0x000fca000ff3e0ff */
[----:B------:R-:W-:-:S04]  /*80d0*/  IMAD.X R21, RZ, RZ, R17, P1 ;  /* 0x000000ffff157224 */ /* 0x000fc800008e0611 */
[----:B------:R-:W-:-:S04]  /*80e0*/  IMAD.WIDE.U32 R6, R21, UR4, RZ ;  /* 0x0000000415067c25 */ /* 0x000fc8000f8e00ff */
[----:B------:R-:W-:-:S04]  /*80f0*/  IMAD.WIDE.U32 R6, P1, R9, UR5, R6 ;  /* 0x0000000509067c25 */ /* 0x000fc8000f820006 */
[----:B------:R-:W-:-:S04]  /*8100*/  IMAD.WIDE.U32 R8, R9, UR4, RZ ;  /* 0x0000000409087c25 */ /* 0x000fc8000f8e00ff */
[----:B------:R-:W-:Y:S01]  /*8110*/  IMAD.X R5, RZ, RZ, RZ, P1 ;  /* 0x000000ffff057224 */ /* 0x000fe200008e06ff */
[----:B------:R-:W-:Y:S01]  /*8120*/  IADD3 RZ, P1, R9, R6, RZ ;  /* 0x0000000609ff7210 */ /* 0x000fe20007f3e0ff */
[----:B------:R-:W-:-:S04]  /*8130*/  IMAD.MOV.U32 R4, RZ, RZ, R7 ;  /* 0x000000ffff047224 */ /* 0x000fc800078e0007 */
[----:B------:R-:W-:-:S08]  /*8140*/  IMAD.WIDE.U32.X R4, R21, UR5, R4, P1 ;  /* 0x0000000515047c25 */ /* 0x000fd000088e0404 */
.L_x_171:
[--C-:B------:R-:W-:Y:S01]  /*8150*/  SHF.R.U64 R8, R4, UR7, R5.reuse ;  /* 0x0000000704087c19 */ /* 0x100fe20008001205 */
[----:B------:R-:W-:Y:S01]  /*8160*/  ULDC.64 UR4, c[0x0][0x620] ;  /* 0x0001880000047ab9 */ /* 0x000fe20000000a00 */
[----:B------:R-:W-:Y:S01]  /*8170*/  SHF.R.U32.HI R4, RZ, UR7, R5 ;  /* 0x00000007ff047c19 */ /* 0x000fe20008011605 */
[----:B------:R-:W2:Y:S01]  /*8180*/  LDC R24, c[0x0][0x144] ;  /* 0x00005100ff187b82 */ /* 0x000ea20000000800 */
[----:B------:R-:W-:Y:S01]  /*8190*/  IADD3 R7, P1, RZ, -R8, RZ ;  /* 0x80000008ff077210 */ /* 0x000fe20007f3e0ff */
[----:B------:R-:W-:Y:S01]  /*81a0*/  ULDC.64 UR8, c[0x0][0x640] ;  /* 0x0001900000087ab9 */ /* 0x000fe20000000a00 */
[----:B0-----:R-:W-:Y:S01]  /*81b0*/  I2FP.F32.U32 R9, R15 ;  /* 0x0000000f00097245 */ /* 0x001fe20000201000 */
[----:B------:R-:W-:Y:S02]  /*81c0*/  ULDC UR6, c[0x0][0x608] ;  /* 0x0001820000067ab9 */ /* 0x000fe40000000800 */
[----:B------:R-:W-:Y:S01]  /*81d0*/  IMAD.X R4, RZ, RZ, ~R4, P1 ;  /* 0x000000ffff047224 */ /* 0x000fe200008e0e04 */
[----:B------:R-:W-:Y:S01]  /*81e0*/  ISETP.NE.U32.AND P1, PT, RZ, UR8, PT ;  /* 0x00000008ff007c0c */ /* 0x000fe2000bf25070 */
[----:B------:R-:W0:Y:S02]  /*81f0*/  LDC R21, c[0x0][0x148] ;  /* 0x00005200ff157b82 */ /* 0x000e240000000800 */
[----:B------:R-:W-:Y:S01]  /*8200*/  IMAD R6, R4, UR4, RZ ;  /* 0x0000000404067c24 */ /* 0x000fe2000f8e02ff */
[----:B------:R-:W-:Y:S01]  /*8210*/  ISETP.NE.AND.EX P1, PT, RZ, UR9, PT, P1 ;  /* 0x00000009ff007c0c */ /* 0x000fe2000bf25310 */
[----:B------:R-:W-:Y:S01]  /*8220*/  IMAD.WIDE.U32 R4, R7, UR4, R16 ;  /* 0x0000000407047c25 */ /* 0x000fe2000f8e0010 */
[----:B------:R-:W-:-:S03]  /*8230*/  ULDC UR4, c[0x0][0x150] ;  /* 0x0000540000047ab9 */ /* 0x000fc60000000800 */
[----:B------:R-:W-:Y:S02]  /*8240*/  IMAD R7, R7, UR5, R6 ;  /* 0x0000000507077c24 */ /* 0x000fe4000f8e0206 */
[----:B------:R-:W-:Y:S01]  /*8250*/  FMUL R6, R9, UR4 ;  /* 0x0000000409067c20 */ /* 0x000fe20008400000 */
[----:B------:R-:W-:Y:S01]  /*8260*/  ULDC UR4, c[0x0][0x618] ;  /* 0x0001860000047ab9 */ /* 0x000fe20000000800 */
[----:B------:R-:W-:Y:S01]  /*8270*/  ULDC UR5, c[0x0][0x154] ;  /* 0x0000550000057ab9 */ /* 0x000fe20000000800 */
[----:B------:R-:W-:-:S03]  /*8280*/  IMAD.IADD R5, R5, 0x1, R7 ;  /* 0x0000000105057824 */ /* 0x000fc600078e0207 */
[----:B------:R-:W3:Y:S02]  /*8290*/  F2I.U32.TRUNC.NTZ R6, R6 ;  /* 0x0000000600067305 */ /* 0x000ee4000020f000 */
[----:B------:R-:W-:Y:S02]  /*82a0*/  SHF.R.U64 R9, R4, UR4, R5 ;  /* 0x0000000404097c19 */ /* 0x000fe40008001205 */
[----:B-1----:R-:W-:-:S05]  /*82b0*/  I2FP.F32.U32 R4, R14 ;  /* 0x0000000e00047245 */ /* 0x002fca0000201000 */
[----:B------:R-:W-:Y:S01]  /*82c0*/  FMUL R22, R4, UR5 ;  /* 0x0000000504167c20 */ /* 0x000fe20008400000 */
[----:B------:R-:W-:Y:S01]  /*82d0*/  SHF.R.U32.HI R4, RZ, UR4, R5 ;  /* 0x00000004ff047c19 */ /* 0x000fe20008011605 */
[----:B------:R-:W-:-:S03]  /*82e0*/  ULDC UR4, c[0x0][0x658] ;  /* 0x0001960000047ab9 */ /* 0x000fc60000000800 */
[--C-:B------:R-:W-:Y:S01]  /*82f0*/  SHF.R.U64 R20, R9, UR6, R4.reuse ;  /* 0x0000000609147c19 */ /* 0x100fe20008001204 */
[----:B------:R-:W1:Y:S01]  /*8300*/  F2I.U32.TRUNC.NTZ R22, R22 ;  /* 0x0000001600167305 */ /* 0x000e62000020f000 */
[----:B------:R-:W-:Y:S01]  /*8310*/  SHF.R.U32.HI R5, RZ, UR6, R4 ;  /* 0x00000006ff057c19 */ /* 0x000fe20008011604 */
[----:B---3--:R-:W-:-:S03]  /*8320*/  IMAD.MOV R6, RZ, RZ, -R6 ;  /* 0x000000ffff067224 */ /* 0x008fc600078e0a06 */
[----:B------:R-:W-:Y:S01]  /*8330*/  SHF.R.U64 R18, R20, UR4, R5 ;  /* 0x0000000414127c19 */ /* 0x000fe20008001205 */
[----:B--2---:R-:W-:Y:S01]  /*8340*/  IMAD R15, R24, R6, R15 ;  /* 0x00000006180f7224 */ /* 0x004fe200078e020f */
[----:B------:R-:W-:-:S03]  /*8350*/  SHF.R.U32.HI R23, RZ, UR4, R5 ;  /* 0x00000004ff177c19 */ /* 0x000fc60008011605 */
[----:B------:R-:W-:Y:S02]  /*8360*/  IMAD.MOV.U32 R4, RZ, RZ, R18 ;  /* 0x000000ffff047224 */ /* 0x000fe400078e0012 */
[----:B------:R-:W-:Y:S01]  /*8370*/  IMAD.MOV.U32 R5, RZ, RZ, R23 ;  /* 0x000000ffff057224 */ /* 0x000fe200078e0017 */
[----:B-1----:R-:W-:Y:S06]  /*8380*/  @!P1 BRA `(.L_x_172) ;  /* 0x0000000000289947 */ /* 0x002fec0003800000 */
[----:B------:R-:W-:Y:S02]  /*8390*/  ULDC UR4, c[0x0][0x64c] ;  /* 0x0001930000047ab9 */ /* 0x000fe40000000800 */
[----:B------:R-:W-:-:S05]  /*83a0*/  IADD3 R5, P1, R18, UR4, RZ ;  /* 0x0000000412057c10 */ /* 0x000fca000ff3e0ff */
[----:B------:R-:W-:-:S04]  /*83b0*/  IMAD.X R23, RZ, RZ, R23, P1 ;  /* 0x000000ffff177224 */ /* 0x000fc800008e0617 */
[----:B------:R-:W-:-:S04]  /*83c0*/  IMAD.WIDE.U32 R6, R23, UR8, RZ ;  /* 0x0000000817067c25 */ /* 0x000fc8000f8e00ff */
[----:B------:R-:W-:-:S04]  /*83d0*/  IMAD.WIDE.U32 R6, P1, R5, UR9, R6 ;  /* 0x0000000905067c25 */ /* 0x000fc8000f820006 */
[----:B------:R-:W-:-:S04]  /*83e0*/  IMAD.WIDE.U32 R4, R5, UR8, RZ ;  /* 0x0000000805047c25 */ /* 0x000fc8000f8e00ff */
[----:B------:R-:W-:Y:S01]  /*83f0*/  IMAD.MOV.U32 R4, RZ, RZ, R7 ;  /* 0x000000ffff047224 */ /* 0x000fe200078e0007 */
[----:B------:R-:W-:Y:S01]  /*8400*/  IADD3 RZ, P3, R5, R6, RZ ;  /* 0x0000000605ff7210 */ /* 0x000fe20007f7e0ff */
[----:B------:R-:W-:-:S04]  /*8410*/  IMAD.X R5, RZ, RZ, RZ, P1 ;  /* 0x000000ffff057224 */ /* 0x000fc800008e06ff */
[----:B------:R-:W-:-:S08]  /*8420*/  IMAD.WIDE.U32.X R4, R23, UR9, R4, P3 ;  /* 0x0000000917047c25 */ /* 0x000fd000098e0404 */
.L_x_172:
[----:B------:R-:W-:Y:S01]  /*8430*/  ISETP.NE.AND P1, PT, R2, 0x1, PT ;  /* 0x000000010200780c */ /* 0x000fe20003f25270 */
[----:B------:R-:W-:Y:S01]  /*8440*/  ULDC UR4, c[0x0][0x648] ;  /* 0x0001920000047ab9 */ /* 0x000fe20000000800 */
[----:B------:R-:W-:Y:S01]  /*8450*/  LOP3.LUT R20, R20, UR17, RZ, 0xc0, !PT ;  /* 0x0000001114147c12 */ /* 0x000fe2000f8ec0ff */
[----:B------:R-:W-:Y:S01]  /*8460*/  IMAD.MOV R22, RZ, RZ, -R22 ;  /* 0x000000ffff167224 */ /* 0x000fe200078e0a16 */
[----:B------:R-:W-:Y:S01]  /*8470*/  SHF.R.U64 R5, R4, UR4, R5 ;  /* 0x0000000404057c19 */ /* 0x000fe20008001205 */
[----:B------:R-:W-:Y:S01]  /*8480*/  ULDC UR4, c[0x0][0x638] ;  /* 0x00018e0000047ab9 */ /* 0x000fe20000000800 */
[----:B------:R-:W-:Y:S01]  /*8490*/  LOP3.LUT R9, R9, UR16, RZ, 0xc0, !PT ;  /* 0x0000001009097c12 */ /* 0x000fe2000f8ec0ff */
[----:B------:R-:W-:Y:S01]  /*84a0*/  ULDC UR5, c[0x0][0x610] ;  /* 0x0001840000057ab9 */ /* 0x000fe20000000800 */
[----:B------:R-:W-:Y:S02]  /*84b0*/  IMAD.MOV.U32 R4, RZ, RZ, 0x1 ;  /* 0x00000001ff047424 */ /* 0x000fe400078e00ff */
[----:B------:R-:W-:-:S02]  /*84c0*/  IMAD.MOV R7, RZ, RZ, -R5 ;  /* 0x000000ffff077224 */ /* 0x000fc400078e0a05 */
[----:B------:R-:W-:Y:S02]  /*84d0*/  IMAD R20, R5, UR18, R20 ;  /* 0x0000001205147c24 */ /* 0x000fe4000f8e0214 */
[----:B0-----:R-:W-:Y:S02]  /*84e0*/  @P1 IMAD R15, R21, R22, R14 ;  /* 0x00000016150f1224 */ /* 0x001fe400078e020e */
[----:B------:R-:W-:Y:S01]  /*84f0*/  IMAD R18, R7, UR4, R18 ;  /* 0x0000000407127c24 */ /* 0x000fe2000f8e0212 */
[----:B------:R-:W-:Y:S01]  /*8500*/  ULDC UR4, c[0x0][0x600] ;  /* 0x0001800000047ab9 */ /* 0x000fe20000000800 */
[----:B------:R-:W-:Y:S02]  /*8510*/  IMAD R15, R20, UR5, R15 ;  /* 0x00000005140f7c24 */ /* 0x000fe4000f8e020f */
[----:B------:R-:W-:-:S05]  /*8520*/  IMAD R18, R18, UR4, R9 ;  /* 0x0000000412127c24 */ /* 0x000fca000f8e0209 */
[----:B------:R-:W-:Y:S02]  /*8530*/  SEL R9, R18, R15, !P1 ;  /* 0x0000000f12097207 */ /* 0x000fe40004800000 */
[----:B------:R-:W-:-:S07]  /*8540*/  SEL R7, R15, R18, !P1 ;  /* 0x000000120f077207 */ /* 0x000fce0004800000 */
.L_x_170:
[----:B------:R-:W-:Y:S05]  /*8550*/  BSYNC B1 ;  /* 0x0000000000017941 */ /* 0x000fea0003800000 */
.L_x_169:
[----:B------:R-:W-:-:S13]  /*8560*/  LOP3.LUT P1, RZ, R4, 0xff, RZ, 0xc0, !PT ;  /* 0x000000ff04ff7812 */ /* 0x000fda000782c0ff */
[----:B------:R-:W-:Y:S05]  /*8570*/  @P1 BRA `(.L_x_173) ;  /* 0xfffffff4004c1947 */ /* 0x000fea000383ffff */
[----:B------:R-:W-:Y:S05]  /*8580*/  BSYNC B0 ;  /* 0x0000000000007941 */ /* 0x000fea0003800000 */
.L_x_161:
[----:B------:R-:W-:-:S03]  /*8590*/  UMOV UR4, 0xffffffff ;  /* 0xffffffff00047882 */ /* 0x000fc60000000000 */
[----:B------:R-:W-:Y:S05]  /*85a0*/  BRA.DIV UR4, `(.L_x_174) ;  /* 0x0000001204787947 */ /* 0x000fea000b800000 */
[----:B------:R-:W-:-:S13]  /*85b0*/  ELECT P6, URZ, PT ;  /* 0x00000000003f782f */ /* 0x000fda00038c0000 */
.L_x_212:
[----:B------:R-:W-:Y:S04]  /*85c0*/  BSSY B0, `(.L_x_175) ;  /* 0x0000103000007945 */ /* 0x000fe80003800000 */
[----:B------:R-:W-:Y:S05]  /*85d0*/  @!P6 BRA `(.L_x_176) ;  /* 0x000000100004e947 */ /* 0x000fea0003800000 */
[----:B------:R-:W-:-:S04]  /*85e0*/  LOP3.LUT R19, R19, 0x2, RZ, 0xfc, !PT ;  /* 0x0000000213137812 */ /* 0x000fc800078efcff */
[----:B------:R-:W-:-:S13]  /*85f0*/  ISETP.NE.AND P0, PT, R19, 0x3, PT ;  /* 0x000000031300780c */ /* 0x000fda0003f05270 */
[----:B------:R-:W-:Y:S05]  /*8600*/  @!P0 BRA `(.L_x_177) ;  /* 0x0000000000048947 */ /* 0x000fea0003800000 */
[----:B------:R-:W-:Y:S01]  /*8610*/  BPT.TRAP 0x1 ;  /* 0x000000040000795c */ /* 0x000fe20000300000 */
.L_x_177:
[----:B------:R-:W0:Y:S01]  /*8620*/  S2R R5, SR_CgaCtaId ;  /* 0x0000000000057919 */ /* 0x000e220000008800 */
[----:B------:R-:W-:Y:S02]  /*8630*/  MOV R2, 0x400 ;  /* 0x0000040000027802 */ /* 0x000fe40000000f00 */
[----:B------:R-:W-:Y:S02]  /*8640*/  SHF.L.U32 R4, R3, 0x1f, RZ ;  /* 0x0000001f03047819 */ /* 0x000fe400000006ff */
[----:B0-----:R-:W-:-:S05]  /*8650*/  LEA R5, R5, R2, 0x18 ;  /* 0x0000000205057211 */ /* 0x001fca00078ec0ff */
[----:B------:R-:W-:-:S04]  /*8660*/  VIADD R5, R5, 0xe0 ;  /* 0x000000e005057836 */ /* 0x000fc80000000000 */
[C---:B------:R-:W-:Y:S02]  /*8670*/  IMAD R7, R0.reuse, 0x8, R5 ;  /* 0x0000000800077824 */ /* 0x040fe400078e0205 */
[----:B------:R-:W-:Y:S02]  /*8680*/  VIADD R0, R0, 0x1 ;  /* 0x0000000100007836 */ /* 0x000fe40000000000 */
[----:B------:R-:W0:Y:S03]  /*8690*/  SYNCS.PHASECHK.TRANS64.TRYWAIT P0, [R7+URZ], R4 ;  /* 0x00000004070075a7 */ /* 0x000e26000800017f */
[----:B------:R-:W-:-:S04]  /*86a0*/  ISETP.NE.AND P1, PT, R0, 0x1c, PT ;  /* 0x0000001c0000780c */ /* 0x000fc80003f25270 */
[----:B------:R-:W-:Y:S02]  /*86b0*/  SEL R2, RZ, 0x1, P1 ;  /* 0x00000001ff027807 */ /* 0x000fe40000800000 */
[----:B------:R-:W-:Y:S02]  /*86c0*/  SEL R0, R0, RZ, P1 ;  /* 0x000000ff00007207 */ /* 0x000fe40000800000 */
[----:B------:R-:W-:-:S03]  /*86d0*/  LOP3.LUT R9, R3, R2, RZ, 0x3c, !PT ;  /* 0x0000000203097212 */ /* 0x000fc600078e3cff */
[----:B------:R-:W-:Y:S01]  /*86e0*/  IMAD R6, R0, 0x8, R5 ;  /* 0x0000000800067824 */ /* 0x000fe200078e0205 */
[----:B------:R-:W-:Y:S01]  /*86f0*/  SHF.L.U32 R3, R9, 0x1f, RZ ;  /* 0x0000001f09037819 */ /* 0x000fe200000006ff */
[----:B0-----:R-:W-:Y:S06]  /*8700*/  @!P0 BRA `(.L_x_178) ;  /* 0x0000001000408947 */ /* 0x001fec0003800000 */
.L_x_213:
[----:B------:R-:W1:Y:S01]  /*8710*/  SYNCS.PHASECHK.TRANS64.TRYWAIT P0, [R6+URZ], R3 ;  /* 0x00000003060075a7 */ /* 0x000e62000800017f */
[----:B------:R-:W-:-:S05]  /*8720*/  VIADD R0, R0, 0x1 ;  /* 0x0000000100007836 */ /* 0x000fca0000000000 */
[----:B------:R-:W-:-:S04]  /*8730*/  ISETP.NE.AND P1, PT, R0, 0x1c, PT ;  /* 0x0000001c0000780c */ /* 0x000fc80003f25270 */
[----:B------:R-:W-:Y:S02]  /*8740*/  SEL R2, RZ, 0x1, P1 ;  /* 0x00000001ff027807 */ /* 0x000fe40000800000 */
[----:B------:R-:W-:Y:S02]  /*8750*/  SEL R0, R0, RZ, P1 ;  /* 0x000000ff00007207 */ /* 0x000fe40000800000 */
[----:B------:R-:W-:-:S03]  /*8760*/  LOP3.LUT R9, R9, R2, RZ, 0x3c, !PT ;  /* 0x0000000209097212 */ /* 0x000fc600078e3cff */
[----:B0-----:R-:W-:Y:S01]  /*8770*/  IMAD R7, R0, 0x8, R5 ;  /* 0x0000000800077824 */ /* 0x001fe200078e0205 */
[----:B------:R-:W-:Y:S01]  /*8780*/  SHF.L.U32 R4, R9, 0x1f, RZ ;  /* 0x0000001f09047819 */ /* 0x000fe200000006ff */
[----:B-1----:R-:W-:Y:S06]  /*8790*/  @!P0 BRA `(.L_x_179) ;  /* 0x0000001000308947 */ /* 0x002fec0003800000 */
.L_x_214:
        /* <DEDUP_REMOVED lines=9> */
.L_x_215:
        /* <DEDUP_REMOVED lines=9> */
.L_x_216:
        /* <DEDUP_REMOVED lines=9> */
.L_x_217:
        /* <DEDUP_REMOVED lines=9> */
.L_x_218:
        /* <DEDUP_REMOVED lines=9> */
.L_x_219:
        /* <DEDUP_REMOVED lines=9> */
.L_x_220:
        /* <DEDUP_REMOVED lines=9> */
.L_x_221:
        /* <DEDUP_REMOVED lines=9> */
.L_x_222:
        /* <DEDUP_REMOVED lines=9> */
.L_x_223:
        /* <DEDUP_REMOVED lines=9> */
.L_x_224:
        /* <DEDUP_REMOVED lines=9> */
.L_x_225:
        /* <DEDUP_REMOVED lines=9> */
.L_x_226:
        /* <DEDUP_REMOVED lines=9> */
.L_x_227:
        /* <DEDUP_REMOVED lines=9> */
.L_x_228:
        /* <DEDUP_REMOVED lines=9> */
.L_x_229:
        /* <DEDUP_REMOVED lines=9> */
.L_x_230:
        /* <DEDUP_REMOVED lines=9> */
.L_x_231:
        /* <DEDUP_REMOVED lines=9> */
.L_x_232:
        /* <DEDUP_REMOVED lines=9> */
.L_x_233:
        /* <DEDUP_REMOVED lines=9> */
.L_x_234:
        /* <DEDUP_REMOVED lines=9> */
.L_x_235:
        /* <DEDUP_REMOVED lines=9> */
.L_x_236:
        /* <DEDUP_REMOVED lines=9> */
.L_x_237:
        /* <DEDUP_REMOVED lines=9> */
.L_x_238:
[----:B------:R-:W1:Y:S01]  /*9520*/  SYNCS.PHASECHK.TRANS64.TRYWAIT P0, [R7+URZ], R4 ;  /* 0x00000004070075a7 */ /* 0x000e62000800017f */
[----:B------:R-:W-:-:S05]  /*9530*/  VIADD R0, R0, 0x1 ;  /* 0x0000000100007836 */ /* 0x000fca0000000000 */
[----:B------:R-:W-:-:S04]  /*9540*/  ISETP.NE.AND P1, PT, R0, 0x1c, PT ;  /* 0x0000001c0000780c */ /* 0x000fc80003f25270 */
[----:B------:R-:W-:Y:S02]  /*9550*/  SEL R2, RZ, 0x1, P1 ;  /* 0x00000001ff027807 */ /* 0x000fe40000800000 */
[----:B------:R-:W-:Y:S02]  /*9560*/  SEL R0, R0, RZ, P1 ;  /* 0x000000ff00007207 */ /* 0x000fe40000800000 */
[----:B------:R-:W-:Y:S01]  /*9570*/  LOP3.LUT R2, R9, R2, RZ, 0x3c, !PT ;  /* 0x0000000209027212 */ /* 0x000fe200078e3cff */
[----:B-1----:R-:W-:Y:S06]  /*9580*/  @!P0 BRA `(.L_x_204) ;  /* 0x0000000800a88947 */ /* 0x002fec0003800000 */
.L_x_239:
[----:B------:R-:W-:Y:S01]  /*9590*/  IMAD R5, R0, 0x8, R5 ;  /* 0x0000000800057824 */ /* 0x000fe200078e0205 */
[----:B------:R-:W-:-:S07]  /*95a0*/  SHF.L.U32 R0, R2, 0x1f, RZ ;  /* 0x0000001f02007819 */ /* 0x000fce00000006ff */
.L_x_205:
[----:B--2---:R2:W3:Y:S02]  /*95b0*/  SYNCS.PHASECHK.TRANS64.TRYWAIT P0, [R5+URZ], R0 ;  /* 0x00000000050075a7 */ /* 0x0044e4000800017f */
[----:B---3--:R-:W-:Y:S05]  /*95c0*/  @!P0 NANOSLEEP.SYNCS 0x989680 ;  /* 0x009896800000895d */ /* 0x008fea0003900000 */
[----:B------:R-:W3:Y:S02]  /*95d0*/  @!P0 SYNCS.PHASECHK.TRANS64 P0, [R5+URZ], R0 ;  /* 0x00000000050085a7 */ /* 0x000ee4000800007f */
[----:B---3--:R-:W-:Y:S05]  /*95e0*/  @!P0 BRA `(.L_x_205) ;  /* 0xfffffffc00f08947 */ /* 0x008fea000383ffff */
.L_x_176:
[----:B------:R-:W-:Y:S05]  /*95f0*/  BSYNC B0 ;  /* 0x0000000000007941 */ /* 0x000fea0003800000 */
.L_x_175:
[----:B------:R-:W-:Y:S05]  /*9600*/  EXIT ;  /* 0x000000000000794d */ /* 0x000fea0003800000 */
.L_x_18:
[----:B---3--:R3:W4:Y:S02]  /*9610*/  SYNCS.PHASECHK.TRANS64.TRYWAIT P1, [R3+URZ], R0 ;  /* 0x00000000030075a7 */ /* 0x008724000802017f */
[----:B----4-:R-:W-:Y:S05]  /*9620*/  @!P1 NANOSLEEP.SYNCS 0x989680 ;  /* 0x009896800000995d */ /* 0x010fea0003900000 */
[----:B------:R-:W4:Y:S02]  /*9630*/  @!P1 SYNCS.PHASECHK.TRANS64 P1, [R3+URZ], R0 ;  /* 0x00000000030095a7 */ /* 0x000f24000802007f */
[----:B----4-:R-:W-:Y:S05]  /*9640*/  @!P1 BRA `(.L_x_18) ;  /* 0xfffffffc00f09947 */ /* 0x010fea000383ffff */
[----:B------:R-:W-:Y:S05]  /*9650*/  BRA `(.L_x_17) ;  /* 0xffffff7c00bc7947 */ /* 0x000fea000383ffff */
.L_x_23:
[----:B-1----:R-:W-:-:S04]  /*9660*/  IMAD.U32 R5, RZ, RZ, UR4 ;  /* 0x00000004ff057e24 */ /* 0x002fc8000f8e00ff */
[----:B------:R1:W2:Y:S03]  /*9670*/  SYNCS.PHASECHK.TRANS64.TRYWAIT P1, [R5+URZ], R4 ;  /* 0x00000004050075a7 */ /* 0x0002a6000802017f */
[----:B--2---:R-:W-:Y:S05]  /*9680*/  @!P1 NANOSLEEP.SYNCS 0x989680 ;  /* 0x009896800000995d */ /* 0x004fea0003900000 */
[----:B------:R-:W2:Y:S02]  /*9690*/  @!P1 SYNCS.PHASECHK.TRANS64 P1, [R5+URZ], R4 ;  /* 0x00000004050095a7 */ /* 0x000ea4000802007f */
[----:B--2---:R-:W-:Y:S05]  /*96a0*/  @!P1 BRA `(.L_x_23) ;  /* 0xfffffffc00ec9947 */ /* 0x004fea000383ffff */
[----:B------:R-:W-:Y:S05]  /*96b0*/  BRA `(.L_x_22) ;  /* 0xffffff8000507947 */ /* 0x000fea000383ffff */
.L_x_162:
[----:B------:R-:W-:Y:S01]  /*96c0*/  BSSY B1, `(.L_x_206) ;  /* 0x0000006000017945 */ /* 0x000fe20003800000 */
[----:B------:R-:W-:-:S07]  /*96d0*/  IMAD.MOV.U32 R15, RZ, RZ, -0x1 ;  /* 0xffffffffff0f7424 */ /* 0x000fce00078e00ff */
[----:B------:R-:W-:Y:S05]  /*96e0*/  WARPSYNC.COLLECTIVE R15, `(.L_x_207) ;  /* 0x000000000f0c7348 */ /* 0x000fea0003c00000 */
[----:B------:R-:W-:Y:S02]  /*96f0*/  ELECT P6, UR62, PT ;  /* 0x00000000003e782f */ /* 0x000fe400038c0000 */
[----:B------:R-:W-:Y:S01]  /*9700*/  MOV R14, UR62 ;  /* 0x0000003e000e7c02 */ /* 0x000fe20008000f00 */
[----:B------:R-:W-:Y:S10]  /*9710*/  ENDCOLLECTIVE ;  /* 0x000000000000791b */ /* 0x000ff40003800000 */
.L_x_207:
[----:B------:R-:W-:Y:S05]  /*9720*/  BSYNC B1 ;  /* 0x0000000000017941 */ /* 0x000fea0003800000 */
.L_x_206:
[----:B------:R-:W-:Y:S05]  /*9730*/  BRA `(.L_x_208) ;  /* 0xffffffe000e87947 */ /* 0x000fea000383ffff */
.L_x_165:
[----:B0-----:R0:W1:Y:S02]  /*9740*/  SYNCS.PHASECHK.TRANS64.TRYWAIT P1, [R14+URZ+0xe0], R7 ;  /* 0x0000e0070e0075a7 */ /* 0x001064000802017f */
[----:B-1----:R-:W-:Y:S05]  /*9750*/  @!P1 NANOSLEEP.SYNCS 0x989680 ;  /* 0x009896800000995d */ /* 0x002fea0003900000 */
[----:B------:R-:W1:Y:S02]  /*9760*/  @!P1 SYNCS.PHASECHK.TRANS64 P1, [R14+URZ+0xe0], R7 ;  /* 0x0000e0070e0095a7 */ /* 0x000e64000802007f */
[----:B-1----:R-:W-:Y:S05]  /*9770*/  @!P1 BRA `(.L_x_165) ;  /* 0xfffffffc00f09947 */ /* 0x002fea000383ffff */
[----:B------:R-:W-:Y:S05]  /*9780*/  BRA `(.L_x_209) ;  /* 0xffffffe4001c7947 */ /* 0x000fea000383ffff */
.L_x_174:
[----:B------:R-:W-:Y:S01]  /*9790*/  BSSY B0, `(.L_x_210) ;  /* 0x0000006000007945 */ /* 0x000fe20003800000 */
[----:B------:R-:W-:-:S07]  /*97a0*/  IMAD.MOV.U32 R15, RZ, RZ, -0x1 ;  /* 0xffffffffff0f7424 */ /* 0x000fce00078e00ff */
[----:B------:R-:W-:Y:S05]  /*97b0*/  WARPSYNC.COLLECTIVE R15, `(.L_x_211) ;  /* 0x000000000f0c7348 */ /* 0x000fea0003c00000 */
[----:B------:R-:W-:Y:S02]  /*97c0*/  ELECT P6, UR62, PT ;  /* 0x00000000003e782f */ /* 0x000fe400038c0000 */
[----:B------:R-:W-:Y:S01]  /*97d0*/  MOV R14, UR62 ;  /* 0x0000003e000e7c02 */ /* 0x000fe20008000f00 */
[----:B------:R-:W-:Y:S10]  /*97e0*/  ENDCOLLECTIVE ;  /* 0x000000000000791b */ /* 0x000ff40003800000 */
.L_x_211:
[----:B------:R-:W-:Y:S05]  /*97f0*/  BSYNC B0 ;  /* 0x0000000000007941 */ /* 0x000fea0003800000 */
.L_x_210:
[----:B------:R-:W-:Y:S05]  /*9800*/  BRA `(.L_x_212) ;  /* 0xffffffec006c7947 */ /* 0x000fea000383ffff */
.L_x_178:
[----:B0-----:R0:W1:Y:S02]  /*9810*/  SYNCS.PHASECHK.TRANS64.TRYWAIT P0, [R7+URZ], R4 ;  /* 0x00000004070075a7 */ /* 0x001064000800017f */
[----:B-1----:R-:W-:Y:S05]  /*9820*/  @!P0 NANOSLEEP.SYNCS 0x989680 ;  /* 0x009896800000895d */ /* 0x002fea0003900000 */
[----:B------:R-:W1:Y:S02]  /*9830*/  @!P0 SYNCS.PHASECHK.TRANS64 P0, [R7+URZ], R4 ;  /* 0x00000004070085a7 */ /* 0x000e64000800007f */
[----:B-1----:R-:W-:Y:S05]  /*9840*/  @!P0 BRA `(.L_x_178) ;  /* 0xfffffffc00f08947 */ /* 0x002fea000383ffff */
[----:B------:R-:W-:Y:S05]  /*9850*/  BRA `(.L_x_213) ;  /* 0xffffffec00ac7947 */ /* 0x000fea000383ffff */
.L_x_179:
[----:B0-----:R0:W1:Y:S02]  /*9860*/  SYNCS.PHASECHK.TRANS64.TRYWAIT P0, [R6+URZ], R3 ;  /* 0x00000003060075a7 */ /* 0x001064000800017f */
[----:B-1----:R-:W-:Y:S05]  /*9870*/  @!P0 NANOSLEEP.SYNCS 0x989680 ;  /* 0x009896800000895d */ /* 0x002fea0003900000 */
[----:B------:R-:W1:Y:S02]  /*9880*/  @!P0 SYNCS.PHASECHK.TRANS64 P0, [R6+URZ], R3 ;  /* 0x00000003060085a7 */ /* 0x000e64000800007f */
[----:B-1----:R-:W-:Y:S05]  /*9890*/  @!P0 BRA `(.L_x_179) ;  /* 0xfffffffc00f08947 */ /* 0x002fea000383ffff */
[----:B------:R-:W-:Y:S05]  /*98a0*/  BRA `(.L_x_214) ;  /* 0xffffffec00bc7947 */ /* 0x000fea000383ffff */
.L_x_180:
[----:B0-----:R0:W1:Y:S02]  /*98b0*/  SYNCS.PHASECHK.TRANS64.TRYWAIT P0, [R7+URZ], R4 ;  /* 0x00000004070075a7 */ /* 0x001064000800017f */
[----:B-1----:R-:W-:Y:S05]  /*98c0*/  @!P0 NANOSLEEP.SYNCS 0x989680 ;  /* 0x009896800000895d */ /* 0x002fea0003900000 */
[----:B------:R-:W1:Y:S02]  /*98d0*/  @!P0 SYNCS.PHASECHK.TRANS64 P0, [R7+URZ], R4 ;  /* 0x00000004070085a7 */ /* 0x000e64000800007f */
[----:B-1----:R-:W-:Y:S05]  /*98e0*/  @!P0 BRA `(.L_x_180) ;  /* 0xfffffffc00f08947 */ /* 0x002fea000383ffff */
[----:B------:R-:W-:Y:S05]  /*98f0*/  BRA `(.L_x_215) ;  /* 0xffffffec00cc7947 */ /* 0x000fea000383ffff */
.L_x_181:
[----:B0-----:R0:W1:Y:S02]  /*9900*/  SYNCS.PHASECHK.TRANS64.TRYWAIT P0, [R6+URZ], R3 ;  /* 0x00000003060075a7 */ /* 0x001064000800017f */
[----:B-1----:R-:W-:Y:S05]  /*9910*/  @!P0 NANOSLEEP.SYNCS 0x989680 ;  /* 0x009896800000895d */ /* 0x002fea0003900000 */
[----:B------:R-:W1:Y:S02]  /*9920*/  @!P0 SYNCS.PHASECHK.TRANS64 P0, [R6+URZ], R3 ;  /* 0x00000003060085a7 */ /* 0x000e64000800007f */
[----:B-1----:R-:W-:Y:S05]  /*9930*/  @!P0 BRA `(.L_x_181) ;  /* 0xfffffffc00f08947 */ /* 0x002fea000383ffff */
[----:B------:R-:W-:Y:S05]  /*9940*/  BRA `(.L_x_216) ;  /* 0xffffffec00dc7947 */ /* 0x000fea000383ffff */
.L_x_182:
[----:B0-----:R0:W1:Y:S02]  /*9950*/  SYNCS.PHASECHK.TRANS64.TRYWAIT P0, [R7+URZ], R4 ;  /* 0x00000004070075a7 */ /* 0x001064000800017f */
[----:B-1----:R-:W-:Y:S05]  /*9960*/  @!P0 NANOSLEEP.SYNCS 0x989680 ;  /* 0x009896800000895d */ /* 0x002fea0003900000 */
[----:B------:R-:W1:Y:S02]  /*9970*/  @!P0 SYNCS.PHASECHK.TRANS64 P0, [R7+URZ], R4 ;  /* 0x00000004070085a7 */ /* 0x000e64000800007f */
[----:B-1----:R-:W-:Y:S05]  /*9980*/  @!P0 BRA `(.L_x_182) ;  /* 0xfffffffc00f08947 */ /* 0x002fea000383ffff */
[----:B------:R-:W-:Y:S05]  /*9990*/  BRA `(.L_x_217) ;  /* 0xffffffec00ec7947 */ /* 0x000fea000383ffff */
.L_x_183:
[----:B0-----:R0:W1:Y:S02]  /*99a0*/  SYNCS.PHASECHK.TRANS64.TRYWAIT P0, [R6+URZ], R3 ;  /* 0x00000003060075a7 */ /* 0x001064000800017f */
[----:B-1----:R-:W-:Y:S05]  /*99b0*/  @!P0 NANOSLEEP.SYNCS 0x989680 ;  /* 0x009896800000895d */ /* 0x002fea0003900000 */
[----:B------:R-:W1:Y:S02]  /*99c0*/  @!P0 SYNCS.PHASECHK.TRANS64 P0, [R6+URZ], R3 ;  /* 0x00000003060085a7 */ /* 0x000e64000800007f */
[----:B-1----:R-:W-:Y:S05]  /*99d0*/  @!P0 BRA `(.L_x_183) ;  /* 0xfffffffc00f08947 */ /* 0x002fea000383ffff */
[----:B------:R-:W-:Y:S05]  /*99e0*/  BRA `(.L_x_218) ;  /* 0xffffffec00fc7947 */ /* 0x000fea000383ffff */
.L_x_184:
[----:B0-----:R0:W1:Y:S02]  /*99f0*/  SYNCS.PHASECHK.TRANS64.TRYWAIT P0, [R7+URZ], R4 ;  /* 0x00000004070075a7 */ /* 0x001064000800017f */
[----:B-1----:R-:W-:Y:S05]  /*9a00*/  @!P0 NANOSLEEP.SYNCS 0x989680 ;  /* 0x009896800000895d */ /* 0x002fea0003900000 */
[----:B------:R-:W1:Y:S02]  /*9a10*/  @!P0 SYNCS.PHASECHK.TRANS64 P0, [R7+URZ], R4 ;  /* 0x00000004070085a7 */ /* 0x000e64000800007f */
[----:B-1----:R-:W-:Y:S05]  /*9a20*/  @!P0 BRA `(.L_x_184) ;  /* 0xfffffffc00f08947 */ /* 0x002fea000383ffff */
[----:B------:R-:W-:Y:S05]  /*9a30*/  BRA `(.L_x_219) ;  /* 0xfffffff0000c7947 */ /* 0x000fea000383ffff */
.L_x_185:
[----:B0-----:R0:W1:Y:S02]  /*9a40*/  SYNCS.PHASECHK.TRANS64.TRYWAIT P0, [R6+URZ], R3 ;  /* 0x00000003060075a7 */ /* 0x001064000800017f */
[----:B-1----:R-:W-:Y:S05]  /*9a50*/  @!P0 NANOSLEEP.SYNCS 0x989680 ;  /* 0x009896800000895d */ /* 0x002fea0003900000 */
[----:B------:R-:W1:Y:S02]  /*9a60*/  @!P0 SYNCS.PHASECHK.TRANS64 P0, [R6+URZ], R3 ;  /* 0x00000003060085a7 */ /* 0x000e64000800007f */
[----:B-1----:R-:W-:Y:S05]  /*9a70*/  @!P0 BRA `(.L_x_185) ;  /* 0xfffffffc00f08947 */ /* 0x002fea000383ffff */
[----:B------:R-:W-:Y:S05]  /*9a80*/  BRA `(.L_x_220) ;  /* 0xfffffff0001c7947 */ /* 0x000fea000383ffff */
.L_x_186:
[----:B0-----:R0:W1:Y:S02]  /*9a90*/  SYNCS.PHASECHK.TRANS64.TRYWAIT P0, [R7+URZ], R4 ;  /* 0x00000004070075a7 */ /* 0x001064000800017f */
[----:B-1----:R-:W-:Y:S05]  /*9aa0*/  @!P0 NANOSLEEP.SYNCS 0x989680 ;  /* 0x009896800000895d */ /* 0x002fea0003900000 */
[----:B------:R-:W1:Y:S02]  /*9ab0*/  @!P0 SYNCS.PHASECHK.TRANS64 P0, [R7+URZ], R4 ;  /* 0x00000004070085a7 */ /* 0x000e64000800007f */
[----:B-1----:R-:W-:Y:S05]  /*9ac0*/  @!P0 BRA `(.L_x_186) ;  /* 0xfffffffc00f08947 */ /* 0x002fea000383ffff */
[----:B------:R-:W-:Y:S05]  /*9ad0*/  BRA `(.L_x_221) ;  /* 0xfffffff0002c7947 */ /* 0x000fea000383ffff */
.L_x_187:
[----:B0-----:R0:W1:Y:S02]  /*9ae0*/  SYNCS.PHASECHK.TRANS64.TRYWAIT P0, [R6+URZ], R3 ;  /* 0x00000003060075a7 */ /* 0x001064000800017f */
[----:B-1----:R-:W-:Y:S05]  /*9af0*/  @!P0 NANOSLEEP.SYNCS 0x989680 ;  /* 0x009896800000895d */ /* 0x002fea0003900000 */
[----:B------:R-:W1:Y:S02]  /*9b00*/  @!P0 SYNCS.PHASECHK.TRANS64 P0, [R6+URZ], R3 ;  /* 0x00000003060085a7 */ /* 0x000e64000800007f */
[----:B-1----:R-:W-:Y:S05]  /*9b10*/  @!P0 BRA `(.L_x_187) ;  /* 0xfffffffc00f08947 */ /* 0x002fea000383ffff */
[----:B------:R-:W-:Y:S05]  /*9b20*/  BRA `(.L_x_222) ;  /* 0xfffffff0003c7947 */ /* 0x000fea000383ffff */
.L_x_188:
[----:B0-----:R0:W1:Y:S02]  /*9b30*/  SYNCS.PHASECHK.TRANS64.TRYWAIT P0, [R7+URZ], R4 ;  /* 0x00000004070075a7 */ /* 0x001064000800017f */
[----:B-1----:R-:W-:Y:S05]  /*9b40*/  @!P0 NANOSLEEP.SYNCS 0x989680 ;  /* 0x009896800000895d */ /* 0x002fea0003900000 */
[----:B------:R-:W1:Y:S02]  /*9b50*/  @!P0 SYNCS.PHASECHK.TRANS64 P0, [R7+URZ], R4 ;  /* 0x00000004070085a7 */ /* 0x000e64000800007f */
[----:B-1----:R-:W-:Y:S05]  /*9b60*/  @!P0 BRA `(.L_x_188) ;  /* 0xfffffffc00f08947 */ /* 0x002fea000383ffff */
[----:B------:R-:W-:Y:S05]  /*9b70*/  BRA `(.L_x_223) ;  /* 0xfffffff0004c7947 */ /* 0x000fea000383ffff */
.L_x_189:
[----:B0-----:R0:W1:Y:S02]  /*9b80*/  SYNCS.PHASECHK.TRANS64.TRYWAIT P0, [R6+URZ], R3 ;  /* 0x00000003060075a7 */ /* 0x001064000800017f */
[----:B-1----:R-:W-:Y:S05]  /*9b90*/  @!P0 NANOSLEEP.SYNCS 0x989680 ;  /* 0x009896800000895d */ /* 0x002fea0003900000 */
[----:B------:R-:W1:Y:S02]  /*9ba0*/  @!P0 SYNCS.PHASECHK.TRANS64 P0, [R6+URZ], R3 ;  /* 0x00000003060085a7 */ /* 0x000e64000800007f */
[----:B-1----:R-:W-:Y:S05]  /*9bb0*/  @!P0 BRA `(.L_x_189) ;  /* 0xfffffffc00f08947 */ /* 0x002fea000383ffff */
[----:B------:R-:W-:Y:S05]  /*9bc0*/  BRA `(.L_x_224) ;  /* 0xfffffff0005c7947 */ /* 0x000fea000383ffff */
.L_x_190:
[----:B0-----:R0:W1:Y:S02]  /*9bd0*/  SYNCS.PHASECHK.TRANS64.TRYWAIT P0, [R7+URZ], R4 ;  /* 0x00000004070075a7 */ /* 0x001064000800017f */
[----:B-1----:R-:W-:Y:S05]  /*9be0*/  @!P0 NANOSLEEP.SYNCS 0x989680 ;  /* 0x009896800000895d */ /* 0x002fea0003900000 */
[----:B------:R-:W1:Y:S02]  /*9bf0*/  @!P0 SYNCS.PHASECHK.TRANS64 P0, [R7+URZ], R4 ;  /* 0x00000004070085a7 */ /* 0x000e64000800007f */
[----:B-1----:R-:W-:Y:S05]  /*9c00*/  @!P0 BRA `(.L_x_190) ;  /* 0xfffffffc00f08947 */ /* 0x002fea000383ffff */
[----:B------:R-:W-:Y:S05]  /*9c10*/  BRA `(.L_x_225) ;  /* 0xfffffff0006c7947 */ /* 0x000fea000383ffff */
.L_x_191:
[----:B0-----:R0:W1:Y:S02]  /*9c20*/  SYNCS.PHASECHK.TRANS64.TRYWAIT P0, [R6+URZ], R3 ;  /* 0x00000003060075a7 */ /* 0x001064000800017f */
[----:B-1----:R-:W-:Y:S05]  /*9c30*/  @!P0 NANOSLEEP.SYNCS 0x989680 ;  /* 0x009896800000895d */ /* 0x002fea0003900000 */
[----:B------:R-:W1:Y:S02]  /*9c40*/  @!P0 SYNCS.PHASECHK.TRANS64 P0, [R6+URZ], R3 ;  /* 0x00000003060085a7 */ /* 0x000e64000800007f */
[----:B-1----:R-:W-:Y:S05]  /*9c50*/  @!P0 BRA `(.L_x_191) ;  /* 0xfffffffc00f08947 */ /* 0x002fea000383ffff */
[----:B------:R-:W-:Y:S05]  /*9c60*/  BRA `(.L_x_226) ;  /* 0xfffffff0007c7947 */ /* 0x000fea000383ffff */
.L_x_192:
[----:B0-----:R0:W1:Y:S02]  /*9c70*/  SYNCS.PHASECHK.TRANS64.TRYWAIT P0, [R7+URZ], R4 ;  /* 0x00000004070075a7 */ /* 0x001064000800017f */
[----:B-1----:R-:W-:Y:S05]  /*9c80*/  @!P0 NANOSLEEP.SYNCS 0x989680 ;  /* 0x009896800000895d */ /* 0x002fea0003900000 */
[----:B------:R-:W1:Y:S02]  /*9c90*/  @!P0 SYNCS.PHASECHK.TRANS64 P0, [R7+URZ], R4 ;  /* 0x00000004070085a7 */ /* 0x000e64000800007f */
[----:B-1----:R-:W-:Y:S05]  /*9ca0*/  @!P0 BRA `(.L_x_192) ;  /* 0xfffffffc00f08947 */ /* 0x002fea000383ffff */
[----:B------:R-:W-:Y:S05]  /*9cb0*/  BRA `(.L_x_227) ;  /* 0xfffffff0008c7947 */ /* 0x000fea000383ffff */
.L_x_193:
[----:B0-----:R0:W1:Y:S02]  /*9cc0*/  SYNCS.PHASECHK.TRANS64.TRYWAIT P0, [R6+URZ], R3 ;  /* 0x00000003060075a7 */ /* 0x001064000800017f */
[----:B-1----:R-:W-:Y:S05]  /*9cd0*/  @!P0 NANOSLEEP.SYNCS 0x989680 ;  /* 0x009896800000895d */ /* 0x002fea0003900000 */
[----:B------:R-:W1:Y:S02]  /*9ce0*/  @!P0 SYNCS.PHASECHK.TRANS64 P0, [R6+URZ], R3 ;  /* 0x00000003060085a7 */ /* 0x000e64000800007f */
[----:B-1----:R-:W-:Y:S05]  /*9cf0*/  @!P0 BRA `(.L_x_193) ;  /* 0xfffffffc00f08947 */ /* 0x002fea000383ffff */
[----:B------:R-:W-:Y:S05]  /*9d00*/  BRA `(.L_x_228) ;  /* 0xfffffff0009c7947 */ /* 0x000fea000383ffff */
.L_x_194:
[----:B0-----:R0:W1:Y:S02]  /*9d10*/  SYNCS.PHASECHK.TRANS64.TRYWAIT P0, [R7+URZ], R4 ;  /* 0x00000004070075a7 */ /* 0x001064000800017f */
[----:B-1----:R-:W-:Y:S05]  /*9d20*/  @!P0 NANOSLEEP.SYNCS 0x989680 ;  /* 0x009896800000895d */ /* 0x002fea0003900000 */
[----:B------:R-:W1:Y:S02]  /*9d30*/  @!P0 SYNCS.PHASECHK.TRANS64 P0, [R7+URZ], R4 ;  /* 0x00000004070085a7 */ /* 0x000e64000800007f */
[----:B-1----:R-:W-:Y:S05]  /*9d40*/  @!P0 BRA `(.L_x_194) ;  /* 0xfffffffc00f08947 */ /* 0x002fea000383ffff */
[----:B------:R-:W-:Y:S05]  /*9d50*/  BRA `(.L_x_229) ;  /* 0xfffffff000ac7947 */ /* 0x000fea000383ffff */
.L_x_195:
[----:B0-----:R0:W1:Y:S02]  /*9d60*/  SYNCS.PHASECHK.TRANS64.TRYWAIT P0, [R6+URZ], R3 ;  /* 0x00000003060075a7 */ /* 0x001064000800017f */
[----:B-1----:R-:W-:Y:S05]  /*9d70*/  @!P0 NANOSLEEP.SYNCS 0x989680 ;  /* 0x009896800000895d */ /* 0x002fea0003900000 */
[----:B------:R-:W1:Y:S02]  /*9d80*/  @!P0 SYNCS.PHASECHK.TRANS64 P0, [R6+URZ], R3 ;  /* 0x00000003060085a7 */ /* 0x000e64000800007f */
[----:B-1----:R-:W-:Y:S05]  /*9d90*/  @!P0 BRA `(.L_x_195) ;  /* 0xfffffffc00f08947 */ /* 0x002fea000383ffff */
[----:B------:R-:W-:Y:S05]  /*9da0*/  BRA `(.L_x_230) ;  /* 0xfffffff000bc7947 */ /* 0x000fea000383ffff */
.L_x_196:
[----:B0-----:R0:W1:Y:S02]  /*9db0*/  SYNCS.PHASECHK.TRANS64.TRYWAIT P0, [R7+URZ], R4 ;  /* 0x00000004070075a7 */ /* 0x001064000800017f */
[----:B-1----:R-:W-:Y:S05]  /*9dc0*/  @!P0 NANOSLEEP.SYNCS 0x989680 ;  /* 0x009896800000895d */ /* 0x002fea0003900000 */
[----:B------:R-:W1:Y:S02]  /*9dd0*/  @!P0 SYNCS.PHASECHK.TRANS64 P0, [R7+URZ], R4 ;  /* 0x00000004070085a7 */ /* 0x000e64000800007f */
[----:B-1----:R-:W-:Y:S05]  /*9de0*/  @!P0 BRA `(.L_x_196) ;  /* 0xfffffffc00f08947 */ /* 0x002fea000383ffff */
[----:B------:R-:W-:Y:S05]  /*9df0*/  BRA `(.L_x_231) ;  /* 0xfffffff000cc7947 */ /* 0x000fea000383ffff */
.L_x_197:
[----:B0-----:R0:W1:Y:S02]  /*9e00*/  SYNCS.PHASECHK.TRANS64.TRYWAIT P0, [R6+URZ], R3 ;  /* 0x00000003060075a7 */ /* 0x001064000800017f */
[----:B-1----:R-:W-:Y:S05]  /*9e10*/  @!P0 NANOSLEEP.SYNCS 0x989680 ;  /* 0x009896800000895d */ /* 0x002fea0003900000 */
[----:B------:R-:W1:Y:S02]  /*9e20*/  @!P0 SYNCS.PHASECHK.TRANS64 P0, [R6+URZ], R3 ;  /* 0x00000003060085a7 */ /* 0x000e64000800007f */
[----:B-1----:R-:W-:Y:S05]  /*9e30*/  @!P0 BRA `(.L_x_197) ;  /* 0xfffffffc00f08947 */ /* 0x002fea000383ffff */
[----:B------:R-:W-:Y:S05]  /*9e40*/  BRA `(.L_x_232) ;  /* 0xfffffff000dc7947 */ /* 0x000fea000383ffff */
.L_x_198:
[----:B0-----:R0:W1:Y:S02]  /*9e50*/  SYNCS.PHASECHK.TRANS64.TRYWAIT P0, [R7+URZ], R4 ;  /* 0x00000004070075a7 */ /* 0x001064000800017f */
[----:B-1----:R-:W-:Y:S05]  /*9e60*/  @!P0 NANOSLEEP.SYNCS 0x989680 ;  /* 0x009896800000895d */ /* 0x002fea0003900000 */
[----:B------:R-:W1:Y:S02]  /*9e70*/  @!P0 SYNCS.PHASECHK.TRANS64 P0, [R7+URZ], R4 ;  /* 0x00000004070085a7 */ /* 0x000e64000800007f */
[----:B-1----:R-:W-:Y:S05]  /*9e80*/  @!P0 BRA `(.L_x_198) ;  /* 0xfffffffc00f08947 */ /* 0x002fea000383ffff */
[----:B------:R-:W-:Y:S05]  /*9e90*/  BRA `(.L_x_233) ;  /* 0xfffffff000ec7947 */ /* 0x000fea000383ffff */
.L_x_199:
[----:B0-----:R0:W1:Y:S02]  /*9ea0*/  SYNCS.PHASECHK.TRANS64.TRYWAIT P0, [R6+URZ], R3 ;  /* 0x00000003060075a7 */ /* 0x001064000800017f */
[----:B-1----:R-:W-:Y:S05]  /*9eb0*/  @!P0 NANOSLEEP.SYNCS 0x989680 ;  /* 0x009896800000895d */ /* 0x002fea0003900000 */
[----:B------:R-:W1:Y:S02]  /*9ec0*/  @!P0 SYNCS.PHASECHK.TRANS64 P0, [R6+URZ], R3 ;  /* 0x00000003060085a7 */ /* 0x000e64000800007f */
[----:B-1----:R-:W-:Y:S05]  /*9ed0*/  @!P0 BRA `(.L_x_199) ;  /* 0xfffffffc00f08947 */ /* 0x002fea000383ffff */
[----:B------:R-:W-:Y:S05]  /*9ee0*/  BRA `(.L_x_234) ;  /* 0xfffffff000fc7947 */ /* 0x000fea000383ffff */
.L_x_200:
[----:B0-----:R0:W1:Y:S02]  /*9ef0*/  SYNCS.PHASECHK.TRANS64.TRYWAIT P0, [R7+URZ], R4 ;  /* 0x00000004070075a7 */ /* 0x001064000800017f */
[----:B-1----:R-:W-:Y:S05]  /*9f00*/  @!P0 NANOSLEEP.SYNCS 0x989680 ;  /* 0x009896800000895d */ /* 0x002fea0003900000 */
[----:B------:R-:W1:Y:S02]  /*9f10*/  @!P0 SYNCS.PHASECHK.TRANS64 P0, [R7+URZ], R4 ;  /* 0x00000004070085a7 */ /* 0x000e64000800007f */
[----:B-1----:R-:W-:Y:S05]  /*9f20*/  @!P0 BRA `(.L_x_200) ;  /* 0xfffffffc00f08947 */ /* 0x002fea000383ffff */
[----:B------:R-:W-:Y:S05]  /*9f30*/  BRA `(.L_x_235) ;  /* 0xfffffff4000c7947 */ /* 0x000fea000383ffff */
.L_x_201:
[----:B0-----:R0:W1:Y:S02]  /*9f40*/  SYNCS.PHASECHK.TRANS64.TRYWAIT P0, [R6+URZ], R3 ;  /* 0x00000003060075a7 */ /* 0x001064000800017f */
[----:B-1----:R-:W-:Y:S05]  /*9f50*/  @!P0 NANOSLEEP.SYNCS 0x989680 ;  /* 0x009896800000895d */ /* 0x002fea0003900000 */
[----:B------:R-:W1:Y:S02]  /*9f60*/  @!P0 SYNCS.PHASECHK.TRANS64 P0, [R6+URZ], R3 ;  /* 0x00000003060085a7 */ /* 0x000e64000800007f */
[----:B-1----:R-:W-:Y:S05]  /*9f70*/  @!P0 BRA `(.L_x_201) ;  /* 0xfffffffc00f08947 */ /* 0x002fea000383ffff */
[----:B------:R-:W-:Y:S05]  /*9f80*/  BRA `(.L_x_236) ;  /* 0xfffffff4001c7947 */ /* 0x000fea000383ffff */
.L_x_202:
[----:B0-----:R0:W1:Y:S02]  /*9f90*/  SYNCS.PHASECHK.TRANS64.TRYWAIT P0, [R7+URZ], R4 ;  /* 0x00000004070075a7 */ /* 0x001064000800017f */
[----:B-1----:R-:W-:Y:S05]  /*9fa0*/  @!P0 NANOSLEEP.SYNCS 0x989680 ;  /* 0x009896800000895d */ /* 0x002fea0003900000 */
[----:B------:R-:W1:Y:S02]  /*9fb0*/  @!P0 SYNCS.PHASECHK.TRANS64 P0, [R7+URZ], R4 ;  /* 0x00000004070085a7 */ /* 0x000e64000800007f */
[----:B-1----:R-:W-:Y:S05]  /*9fc0*/  @!P0 BRA `(.L_x_202) ;  /* 0xfffffffc00f08947 */ /* 0x002fea000383ffff */
[----:B------:R-:W-:Y:S05]  /*9fd0*/  BRA `(.L_x_237) ;  /* 0xfffffff4002c7947 */ /* 0x000fea000383ffff */
.L_x_203:
[----:B0-----:R0:W1:Y:S02]  /*9fe0*/  SYNCS.PHASECHK.TRANS64.TRYWAIT P0, [R6+URZ], R3 ;  /* 0x00000003060075a7 */ /* 0x001064000800017f */
[----:B-1----:R-:W-:Y:S05]  /*9ff0*/  @!P0 NANOSLEEP.SYNCS 0x989680 ;  /* 0x009896800000895d */ /* 0x002fea0003900000 */
[----:B------:R-:W1:Y:S02]  /*a000*/  @!P0 SYNCS.PHASECHK.TRANS64 P0, [R6+URZ], R3 ;  /* 0x00000003060085a7 */ /* 0x000e64000800007f */
[----:B-1----:R-:W-:Y:S05]  /*a010*/  @!P0 BRA `(.L_x_203) ;  /* 0xfffffffc00f08947 */ /* 0x002fea000383ffff */
[----:B------:R-:W-:Y:S05]  /*a020*/  BRA `(.L_x_238) ;  /* 0xfffffff4003c7947 */ /* 0x000fea000383ffff */
.L_x_204:
[----:B-1----:R1:W2:Y:S02]  /*a030*/  SYNCS.PHASECHK.TRANS64.TRYWAIT P0, [R7+URZ], R4 ;  /* 0x00000004070075a7 */ /* 0x0022a4000800017f */
[----:B--2---:R-:W-:Y:S05]  /*a040*/  @!P0 NANOSLEEP.SYNCS 0x989680 ;  /* 0x009896800000895d */ /* 0x004fea0003900000 */
[----:B------:R-:W2:Y:S02]  /*a050*/  @!P0 SYNCS.PHASECHK.TRANS64 P0, [R7+URZ], R4 ;  /* 0x00000004070085a7 */ /* 0x000ea4000800007f */
[----:B--2---:R-:W-:Y:S05]  /*a060*/  @!P0 BRA `(.L_x_204) ;  /* 0xfffffffc00f08947 */ /* 0x004fea000383ffff */
[----:B------:R-:W-:Y:S05]  /*a070*/  BRA `(.L_x_239) ;  /* 0xfffffff400447947 */ /* 0x000fea000383ffff */
.L_x_240:
[----:B------:R-:W-:-:S00]  /*a080*/  BRA `(.L_x_240) ;  /* 0xfffffffc00fc7947 */ /* 0x000fc0000383ffff */
[----:B------:R-:W-:-:S00]  /*a090*/  NOP ;  /* 0x0000000000007918 */ /* 0x000fc00000000000 */
        /* <DEDUP_REMOVED lines=14> */
.L_x_241:


//--------------------- .nv.global.init           --------------------------
	.section	.nv.global.init,"aw",@progbits
.nv.global.init:
	.type		$str$22,@object
	.size		$str$22,($str$23 - $str$22)
$str$22:
        /*0000*/ 	.byte	0x6b, 0x5f, 0x74, 0x69, 0x6c, 0x65, 0x5f, 0x63, 0x6f, 0x75, 0x6e, 0x74, 0x20, 0x3e, 0x3d, 0x20
        /*0010*/ 	.byte	0x31, 0x00
	.type		$str$23,@object
	.size		$str$23,(__unnamed_1 - $str$23)
$str$23:
        /*0012*/ 	.byte	0x2f, 0x74, 0x6d, 0x70, 0x2f, 0x63, 0x75, 0x74, 0x6c, 0x61, 0x73, 0x73, 0x5f, 0x73, 0x77, 0x65
        /*0022*/ 	.byte	0x65, 0x70, 0x5f, 0x73, 0x72, 0x63, 0x2f, 0x69, 0x6e, 0x63, 0x6c, 0x75, 0x64, 0x65, 0x2f, 0x63
        /*0032*/ 	.byte	0x75, 0x74, 0x6c, 0x61, 0x73, 0x73, 0x2f, 0x67, 0x65, 0x6d, 0x6d, 0x2f, 0x63, 0x6f, 0x6c, 0x6c
        /*0042*/ 	.byte	0x65, 0x63, 0x74, 0x69, 0x76, 0x65, 0x2f, 0x73, 0x6d, 0x39, 0x30, 0x5f, 0x6d, 0x6d, 0x61, 0x5f
        /*0052*/ 	.byte	0x74, 0x6d, 0x61, 0x5f, 0x67, 0x6d, 0x6d, 0x61, 0x5f, 0x73, 0x73, 0x5f, 0x77, 0x61, 0x72, 0x70
        /*0062*/ 	.byte	0x73, 0x70, 0x65, 0x63, 0x69, 0x61, 0x6c, 0x69, 0x7a, 0x65, 0x64, 0x2e, 0x68, 0x70, 0x70, 0x00
	.type		__unnamed_1,@object
	.size		__unnamed_1,(.L_0 - __unnamed_1)
__unnamed_1:
        /*0072*/ 	.byte	0x76, 0x6f, 0x69, 0x64, 0x20, 0x63, 0x75, 0x74, 0x6c, 0x61, 0x73, 0x73, 0x3a, 0x3a, 0x67, 0x65
        /* <DEDUP_REMOVED lines=179> */
        /*0bb2*/ 	.byte	0x69, 0x64, 0x65, 0x6e, 0x74, 0x69, 0x74, 0x79, 0x5d, 0x00
.L_0:


//--------------------- .nv.shared._ZN7cutlass13device_kernelINS_4gemm6kernel13GemmUniversalIN4cute5tupleIJiiiiEEENS1_10collective13CollectiveMmaINS1_34MainloopSm90TmaGmmaWarpSpecializedILi28ENS5_IJNS4_1CILi1EEESB_SB_EEENS1_35KernelTmaWarpSpecializedCooperativeEEENS5_IJNSA_ILi192EEENSA_ILi64EEENSA_ILi16EEEEEENS_6half_tENS5_IJlSB_lEEESJ_SK_NS4_8TiledMMAINS4_8MMA_AtomIJNS4_4SM904GMMA25MMA_64x64x16_F32F16F16_SSILNSO_5MajorE0ELSQ_0ELNSO_7ScaleInE1ELSR_1EEEEEENS4_6LayoutINS5_IJNSA_ILi2EEESB_SB_EEENS5_IJSB_NSA_ILi0EEESX_EEEEENS5_IJNS4_10UnderscoreES10_S10_EEEEENS4_13SM90_TMA_LOADENS4_14ComposedLayoutINS4_7SwizzleILi1ELi4ELi3EEENS4_18smem_ptr_flag_bitsILi16EEENSU_INS5_IJNSA_ILi8EEESH_EEENS5_IJSH_SB_EEEEEEEvNS4_8identityES13_S1D_vS1E_EENS_8epilogue10collective6detail29Sm90TmaWarpSpecializedAdapterINS1H_15DefaultEpilogueISJ_SK_SK_NS1G_6thread17LinearCombinationISJ_Li1EffLNS1L_9ScaleType4KindE0ELNS_15FloatRoundStyleE2ESJ_EENS1_15EpilogueDefaultEEEEEvvEEEEvNT_6ParamsE --------------------------
	.section	.nv.shared._ZN7cutlass13device_kernelINS_4gemm6kernel13GemmUniversalIN4cute5tupleIJiiiiEEENS1_10collective13CollectiveMmaINS1_34MainloopSm90TmaGmmaWarpSpecializedILi28ENS5_IJNS4_1CILi1EEESB_SB_EEENS1_35KernelTmaWarpSpecializedCooperativeEEENS5_IJNSA_ILi192EEENSA_ILi64EEENSA_ILi16EEEEEENS_6half_tENS5_IJlSB_lEEESJ_SK_NS4_8TiledMMAINS4_8MMA_AtomIJNS4_4SM904GMMA25MMA_64x64x16_F32F16F16_SSILNSO_5MajorE0ELSQ_0ELNSO_7ScaleInE1ELSR_1EEEEEENS4_6LayoutINS5_IJNSA_ILi2EEESB_SB_EEENS5_IJSB_NSA_ILi0EEESX_EEEEENS5_IJNS4_10UnderscoreES10_S10_EEEEENS4_13SM90_TMA_LOADENS4_14ComposedLayoutINS4_7SwizzleILi1ELi4ELi3EEENS4_18smem_ptr_flag_bitsILi16EEENSU_INS5_IJNSA_ILi8EEESH_EEENS5_IJSH_SB_EEEEEEEvNS4_8identityES13_S1D_vS1E_EENS_8epilogue10collective6detail29Sm90TmaWarpSpecializedAdapterINS1H_15DefaultEpilogueISJ_SK_SK_NS1G_6thread17LinearCombinationISJ_Li1EffLNS1L_9ScaleType4KindE0ELNS_15FloatRoundStyleE2ESJ_EENS1_15EpilogueDefaultEEEEEvvEEEEvNT_6ParamsE,"aw",@nobits
	.sectionflags	@""
	.align	16
	.zero		1024


//--------------------- .nv.shared.reserved.0     --------------------------
	.section	.nv.shared.reserved.0,"aw",@nobits
	.weak		__nv_reservedSMEM_offset_0_alias
	.size		__nv_reservedSMEM_offset_0_alias, 0, 0
	.other		__nv_reservedSMEM_offset_0_alias,@"STO_CUDA_RESERVED_SHARED STV_DEFAULT"
__nv_reservedSMEM_offset_0_alias:
	.zero		0


//--------------------- .nv.global                --------------------------
	.section	.nv.global,"aw",@nobits
.nv.global:
	.type		_ZN40_INTERNAL_51aa4825_4_k_cu_d9132b18_119164cute1_E,@object
	.size		_ZN40_INTERNAL_51aa4825_4_k_cu_d9132b18_119164cute1_E,(_ZN40_INTERNAL_51aa4825_4_k_cu_d9132b18_119164cuda3std3__45__cpo6cbeginE - _ZN40_INTERNAL_51aa4825_4_k_cu_d9132b18_119164cute1_E)
_ZN40_INTERNAL_51aa4825_4_k_cu_d9132b18_119164cute1_E:
	.zero		1
	.type		_ZN40_INTERNAL_51aa4825_4_k_cu_d9132b18_119164cuda3std3__45__cpo6cbeginE,@object
	.size		_ZN40_INTERNAL_51aa4825_4_k_cu_d9132b18_119164cuda3std3__45__cpo6cbeginE,(_ZN40_INTERNAL_51aa4825_4_k_cu_d9132b18_119164cuda3std3__48in_placeE - _ZN40_INTERNAL_51aa4825_4_k_cu_d9132b18_119164cuda3std3__45__cpo6cbeginE)
_ZN40_INTERNAL_51aa4825_4_k_cu_d9132b18_119164cuda3std3__45__cpo6cbeginE:
	.zero		1
	.type		_ZN40_INTERNAL_51aa4825_4_k_cu_d9132b18_119164cuda3std3__48in_placeE,@object
	.size		_ZN40_INTERNAL_51aa4825_4_k_cu_d9132b18_119164cuda3std3__48in_placeE,(_ZN40_INTERNAL_51aa4825_4_k_cu_d9132b18_119164cuda3std6ranges3__45__cpo9iter_moveE - _ZN40_INTERNAL_51aa4825_4_k_cu_d9132b18_119164cuda3std3__48in_placeE)
_ZN40_INTERNAL_51aa4825_4_k_cu_d9132b18_119164cuda3std3__48in_placeE:
	.zero		1
	.type		_ZN40_INTERNAL_51aa4825_4_k_cu_d9132b18_119164cuda3std6ranges3__45__cpo9iter_moveE,@object
	.size		_ZN40_INTERNAL_51aa4825_4_k_cu_d9132b18_119164cuda3std6ranges3__45__cpo9iter_moveE,(_ZN40_INTERNAL_51aa4825_4_k_cu_d9132b18_119164cuda3std3__45__cpo5beginE - _ZN40_INTERNAL_51aa4825_4_k_cu_d9132b18_119164cuda3std6ranges3__45__cpo9iter_moveE)
_ZN40_INTERNAL_51aa4825_4_k_cu_d9132b18_119164cuda3std6ranges3__45__cpo9iter_moveE:
	.zero		1
	.type		_ZN40_INTERNAL_51aa4825_4_k_cu_d9132b18_119164cuda3std3__45__cpo5beginE,@object
	.size		_ZN40_INTERNAL_51aa4825_4_k_cu_d9132b18_119164cuda3std3__45__cpo5beginE,(_ZN40_INTERNAL_51aa4825_4_k_cu_d9132b18_119164cuda3std3__442_GLOBAL__N__51aa4825_4_k_cu_d9132b18_119166ignoreE - _ZN40_INTERNAL_51aa4825_4_k_cu_d9132b18_119164cuda3std3__45__cpo5beginE)
_ZN40_INTERNAL_51aa4825_4_k_cu_d9132b18_119164cuda3std3__45__cpo5beginE:
	.zero		1
	.type		_ZN40_INTERNAL_51aa4825_4_k_cu_d9132b18_119164cuda3std3__442_GLOBAL__N__51aa4825_4_k_cu_d9132b18_119166ignoreE,@object
	.size		_ZN40_INTERNAL_51aa4825_4_k_cu_d9132b18_119164cuda3std3__442_GLOBAL__N__51aa4825_4_k_cu_d9132b18_119166ignoreE,(_ZN40_INTERNAL_51aa4825_4_k_cu_d9132b18_119164cute7productE - _ZN40_INTERNAL_51aa4825_4_k_cu_d9132b18_119164cuda3std3__442_GLOBAL__N__51aa4825_4_k_cu_d9132b18_119166ignoreE)
_ZN40_INTERNAL_51aa4825_4_k_cu_d9132b18_119164cuda3std3__442_GLOBAL__N__51aa4825_4_k_cu_d9132b18_119166ignoreE:
	.zero		1
	.type		_ZN40_INTERNAL_51aa4825_4_k_cu_d9132b18_119164cute7productE,@object
	.size		_ZN40_INTERNAL_51aa4825_4_k_cu_d9132b18_119164cute7productE,(_ZN40_INTERNAL_51aa4825_4_k_cu_d9132b18_119164cuda3std3__45__cpo3endE - _ZN40_INTERNAL_51aa4825_4_k_cu_d9132b18_119164cute7productE)
_ZN40_INTERNAL_51aa4825_4_k_cu_d9132b18_119164cute7productE:
	.zero		1
	.type		_ZN40_INTERNAL_51aa4825_4_k_cu_d9132b18_119164cuda3std3__45__cpo3endE,@object
	.size		_ZN40_INTERNAL_51aa4825_4_k_cu_d9132b18_119164cuda3std3__45__cpo3endE,(_ZN40_INTERNAL_51aa4825_4_k_cu_d9132b18_119164cuda3std3__419piecewise_constructE - _ZN40_INTERNAL_51aa4825_4_k_cu_d9132b18_119164cuda3std3__45__cpo3endE)
_ZN40_INTERNAL_51aa4825_4_k_cu_d9132b18_119164cuda3std3__45__cpo3endE:
	.zero		1
	.type		_ZN40_INTERNAL_51aa4825_4_k_cu_d9132b18_119164cuda3std3__419piecewise_constructE,@object
	.size		_ZN40_INTERNAL_51aa4825_4_k_cu_d9132b18_119164cuda3std3__419piecewise_constructE,(_ZN40_INTERNAL_51aa4825_4_k_cu_d9132b18_119164cuda3std3__45__cpo4cendE - _ZN40_INTERNAL_51aa4825_4_k_cu_d9132b18_119164cuda3std3__419piecewise_constructE)
_ZN40_INTERNAL_51aa4825_4_k_cu_d9132b18_119164cuda3std3__419piecewise_constructE:
	.zero		1
	.type		_ZN40_INTERNAL_51aa4825_4_k_cu_d9132b18_119164cuda3std3__45__cpo4cendE,@object
	.size		_ZN40_INTERNAL_51aa4825_4_k_cu_d9132b18_119164cuda3std3__45__cpo4cendE,(_ZN40_INTERNAL_51aa4825_4_k_cu_d9132b18_119164cuda3std6ranges3__45__cpo4swapE - _ZN40_INTERNAL_51aa4825_4_k_cu_d9132b18_119164cuda3std3__45__cpo4cendE)
_ZN40_INTERNAL_51aa4825_4_k_cu_d9132b18_119164cuda3std3__45__cpo4cendE:
	.zero		1
	.type		_ZN40_INTERNAL_51aa4825_4_k_cu_d9132b18_119164cuda3std6ranges3__45__cpo4swapE,@object
	.size		_ZN40_INTERNAL_51aa4825_4_k_cu_d9132b18_119164cuda3std6ranges3__45__cpo4swapE,(.L_8 - _ZN40_INTERNAL_51aa4825_4_k_cu_d9132b18_119164cuda3std6ranges3__45__cpo4swapE)
_ZN40_INTERNAL_51aa4825_4_k_cu_d9132b18_119164cuda3std6ranges3__45__cpo4swapE:
	.zero		1
.L_8:


//--------------------- .nv.constant0._ZN7cutlass13device_kernelINS_4gemm6kernel13GemmUniversalIN4cute5tupleIJiiiiEEENS1_10collective13CollectiveMmaINS1_34MainloopSm90TmaGmmaWarpSpecializedILi28ENS5_IJNS4_1CILi1EEESB_SB_EEENS1_35KernelTmaWarpSpecializedCooperativeEEENS5_IJNSA_ILi192EEENSA_ILi64EEENSA_ILi16EEEEEENS_6half_tENS5_IJlSB_lEEESJ_SK_NS4_8TiledMMAINS4_8MMA_AtomIJNS4_4SM904GMMA25MMA_64x64x16_F32F16F16_SSILNSO_5MajorE0ELSQ_0ELNSO_7ScaleInE1ELSR_1EEEEEENS4_6LayoutINS5_IJNSA_ILi2EEESB_SB_EEENS5_IJSB_NSA_ILi0EEESX_EEEEENS5_IJNS4_10UnderscoreES10_S10_EEEEENS4_13SM90_TMA_LOADENS4_14ComposedLayoutINS4_7SwizzleILi1ELi4ELi3EEENS4_18smem_ptr_flag_bitsILi16EEENSU_INS5_IJNSA_ILi8EEESH_EEENS5_IJSH_SB_EEEEEEEvNS4_8identityES13_S1D_vS1E_EENS_8epilogue10collective6detail29Sm90TmaWarpSpecializedAdapterINS1H_15DefaultEpilogueISJ_SK_SK_NS1G_6thread17LinearCombinationISJ_Li1EffLNS1L_9ScaleType4KindE0ELNS_15FloatRoundStyleE2ESJ_EENS1_15EpilogueDefaultEEEEEvvEEEEvNT_6ParamsE --------------------------
	.section	.nv.constant0._ZN7cutlass13device_kernelINS_4gemm6kernel13GemmUniversalIN4cute5tupleIJiiiiEEENS1_10collective13CollectiveMmaINS1_34MainloopSm90TmaGmmaWarpSpecializedILi28ENS5_IJNS4_1CILi1EEESB_SB_EEENS1_35KernelTmaWarpSpecializedCooperativeEEENS5_IJNSA_ILi192EEENSA_ILi64EEENSA_ILi16EEEEEENS_6half_tENS5_IJlSB_lEEESJ_SK_NS4_8TiledMMAINS4_8MMA_AtomIJNS4_4SM904GMMA25MMA_64x64x16_F32F16F16_SSILNSO_5MajorE0ELSQ_0ELNSO_7ScaleInE1ELSR_1EEEEEENS4_6LayoutINS5_IJNSA_ILi2EEESB_SB_EEENS5_IJSB_NSA_ILi0EEESX_EEEEENS5_IJNS4_10UnderscoreES10_S10_EEEEENS4_13SM90_TMA_LOADENS4_14ComposedLayoutINS4_7SwizzleILi1ELi4ELi3EEENS4_18smem_ptr_flag_bitsILi16EEENSU_INS5_IJNSA_ILi8EEESH_EEENS5_IJSH_SB_EEEEEEEvNS4_8identityES13_S1D_vS1E_EENS_8epilogue10collective6detail29Sm90TmaWarpSpecializedAdapterINS1H_15DefaultEpilogueISJ_SK_SK_NS1G_6thread17LinearCombinationISJ_Li1EffLNS1L_9ScaleType4KindE0ELNS_15FloatRoundStyleE2ESJ_EENS1_15EpilogueDefaultEEEEEvvEEEEvNT_6ParamsE,"a",@progbits
	.sectionflags	@""
	.align	4
.nv.constant0._ZN7cutlass13device_kernelINS_4gemm6kernel13GemmUniversalIN4cute5tupleIJiiiiEEENS1_10collective13CollectiveMmaINS1_34MainloopSm90TmaGmmaWarpSpecializedILi28ENS5_IJNS4_1CILi1EEESB_SB_EEENS1_35KernelTmaWarpSpecializedCooperativeEEENS5_IJNSA_ILi192EEENSA_ILi64EEENSA_ILi16EEEEEENS_6half_tENS5_IJlSB_lEEESJ_SK_NS4_8TiledMMAINS4_8MMA_AtomIJNS4_4SM904GMMA25MMA_64x64x16_F32F16F16_SSILNSO_5MajorE0ELSQ_0ELNSO_7ScaleInE1ELSR_1EEEEEENS4_6LayoutINS5_IJNSA_ILi2EEESB_SB_EEENS5_IJSB_NSA_ILi0EEESX_EEEEENS5_IJNS4_10UnderscoreES10_S10_EEEEENS4_13SM90_TMA_LOADENS4_14ComposedLayoutINS4_7SwizzleILi1ELi4ELi3EEENS4_18smem_ptr_flag_bitsILi16EEENSU_INS5_IJNSA_ILi8EEESH_EEENS5_IJSH_SB_EEEEEEEvNS4_8identityES13_S1D_vS1E_EENS_8epilogue10collective6detail29Sm90TmaWarpSpecializedAdapterINS1H_15DefaultEpilogueISJ_SK_SK_NS1G_6thread17LinearCombinationISJ_Li1EffLNS1L_9ScaleType4KindE0ELNS_15FloatRoundStyleE2ESJ_EENS1_15EpilogueDefaultEEEEEvvEEEEvNT_6ParamsE:
	.zero		1664


//--------------------- SYMBOLS --------------------------

	.type		.nv.reservedSmem.offset0,@object
	.size		.nv.reservedSmem.offset0,0x4
	.type		__assertfail,@function
